//
// Generated by NVIDIA NVVM Compiler
//
// Compiler Build ID: CL-36424714
// Cuda compilation tools, release 13.0, V13.0.88
// Based on NVVM 20.0.0
//

.version 9.0
.target sm_100
.address_size 64

	// .globl	_Z20mergeSortBlockKernelPiy
// _ZZ20mergeSortBlockKernelPiyE11shared_data has been demoted

.visible .entry _Z20mergeSortBlockKernelPiy(
	.param .u64 .ptr .align 1 _Z20mergeSortBlockKernelPiy_param_0,
	.param .u64 _Z20mergeSortBlockKernelPiy_param_1
)
{
	.reg .pred 	%p<179>;
	.reg .b32 	%r<199>;
	.reg .b64 	%rd<34>;
	// demoted variable
	.shared .align 4 .b8 _ZZ20mergeSortBlockKernelPiyE11shared_data[1024];
	ld.param.u64 	%rd13, [_Z20mergeSortBlockKernelPiy_param_0];
	ld.param.u64 	%rd12, [_Z20mergeSortBlockKernelPiy_param_1];
	cvta.to.global.u64 	%rd14, %rd13;
	mov.u32 	%r159, %tid.x;
	cvt.u64.u32 	%rd1, %r159;
	mov.u32 	%r160, %ctaid.x;
	mov.u32 	%r161, %ntid.x;
	mad.lo.s32 	%r162, %r160, %r161, %r159;
	cvt.u64.u32 	%rd2, %r162;
	setp.le.u64 	%p5, %rd12, %rd2;
	mul.wide.u32 	%rd15, %r162, 4;
	add.s64 	%rd3, %rd14, %rd15;
	mov.b32 	%r198, 2147483647;
	@%p5 bra 	$L__BB0_2;
	ld.global.u32 	%r198, [%rd3];
$L__BB0_2:
	cvt.u32.u64 	%r3, %rd1;
	shl.b32 	%r163, %r3, 2;
	mov.u32 	%r164, _ZZ20mergeSortBlockKernelPiyE11shared_data;
	add.s32 	%r4, %r164, %r163;
	st.shared.u32 	[%r4], %r198;
	bar.sync 	0;
	xor.b64  	%rd17, %rd1, 1;
	setp.gt.u64 	%p6, %rd17, %rd1;
	setp.lt.u32 	%p7, %r3, 256;
	and.pred  	%p1, %p6, %p7;
	cvt.u32.u64 	%r165, %rd17;
	shl.b32 	%r166, %r165, 2;
	add.s32 	%r5, %r164, %r166;
	not.pred 	%p8, %p1;
	@%p8 bra 	$L__BB0_8;
	and.b64  	%rd18, %rd1, 2;
	setp.ne.s64 	%p9, %rd18, 0;
	@%p9 bra 	$L__BB0_6;
	ld.shared.u32 	%r6, [%r4];
	ld.shared.u32 	%r7, [%r5];
	setp.le.s32 	%p11, %r6, %r7;
	@%p11 bra 	$L__BB0_8;
	st.shared.u32 	[%r4], %r7;
	st.shared.u32 	[%r5], %r6;
	bra.uni 	$L__BB0_8;
$L__BB0_6:
	ld.shared.u32 	%r8, [%r4];
	ld.shared.u32 	%r9, [%r5];
	setp.ge.s32 	%p10, %r8, %r9;
	@%p10 bra 	$L__BB0_8;
	st.shared.u32 	[%r4], %r9;
	st.shared.u32 	[%r5], %r8;
$L__BB0_8:
	setp.lt.u32 	%p12, %r3, 256;
	bar.sync 	0;
	and.b64  	%rd4, %rd1, 4;
	xor.b64  	%rd19, %rd1, 2;
	setp.gt.u64 	%p13, %rd19, %rd1;
	and.pred  	%p2, %p13, %p12;
	cvt.u32.u64 	%r167, %rd19;
	shl.b32 	%r168, %r167, 2;
	add.s32 	%r10, %r164, %r168;
	not.pred 	%p14, %p2;
	@%p14 bra 	$L__BB0_14;
	setp.eq.s64 	%p15, %rd4, 0;
	@%p15 bra 	$L__BB0_12;
	ld.shared.u32 	%r11, [%r4];
	ld.shared.u32 	%r12, [%r10];
	setp.ge.s32 	%p16, %r11, %r12;
	@%p16 bra 	$L__BB0_14;
	st.shared.u32 	[%r4], %r12;
	st.shared.u32 	[%r10], %r11;
	bra.uni 	$L__BB0_14;
$L__BB0_12:
	ld.shared.u32 	%r13, [%r4];
	ld.shared.u32 	%r14, [%r10];
	setp.le.s32 	%p17, %r13, %r14;
	@%p17 bra 	$L__BB0_14;
	st.shared.u32 	[%r4], %r14;
	st.shared.u32 	[%r10], %r13;
$L__BB0_14:
	bar.sync 	0;
	@%p8 bra 	$L__BB0_20;
	setp.eq.s64 	%p19, %rd4, 0;
	@%p19 bra 	$L__BB0_18;
	ld.shared.u32 	%r15, [%r4];
	ld.shared.u32 	%r16, [%r5];
	setp.ge.s32 	%p20, %r15, %r16;
	@%p20 bra 	$L__BB0_20;
	st.shared.u32 	[%r4], %r16;
	st.shared.u32 	[%r5], %r15;
	bra.uni 	$L__BB0_20;
$L__BB0_18:
	ld.shared.u32 	%r17, [%r4];
	ld.shared.u32 	%r18, [%r5];
	setp.le.s32 	%p21, %r17, %r18;
	@%p21 bra 	$L__BB0_20;
	st.shared.u32 	[%r4], %r18;
	st.shared.u32 	[%r5], %r17;
$L__BB0_20:
	setp.lt.u32 	%p22, %r3, 256;
	bar.sync 	0;
	and.b64  	%rd5, %rd1, 8;
	xor.b64  	%rd20, %rd1, 4;
	setp.gt.u64 	%p23, %rd20, %rd1;
	and.pred  	%p3, %p23, %p22;
	cvt.u32.u64 	%r170, %rd20;
	shl.b32 	%r171, %r170, 2;
	add.s32 	%r19, %r164, %r171;
	not.pred 	%p24, %p3;
	@%p24 bra 	$L__BB0_26;
	setp.eq.s64 	%p25, %rd5, 0;
	@%p25 bra 	$L__BB0_24;
	ld.shared.u32 	%r20, [%r4];
	ld.shared.u32 	%r21, [%r19];
	setp.ge.s32 	%p26, %r20, %r21;
	@%p26 bra 	$L__BB0_26;
	st.shared.u32 	[%r4], %r21;
	st.shared.u32 	[%r19], %r20;
	bra.uni 	$L__BB0_26;
$L__BB0_24:
	ld.shared.u32 	%r22, [%r4];
	ld.shared.u32 	%r23, [%r19];
	setp.le.s32 	%p27, %r22, %r23;
	@%p27 bra 	$L__BB0_26;
	st.shared.u32 	[%r4], %r23;
	st.shared.u32 	[%r19], %r22;
$L__BB0_26:
	bar.sync 	0;
	@%p14 bra 	$L__BB0_32;
	setp.eq.s64 	%p29, %rd5, 0;
	@%p29 bra 	$L__BB0_30;
	ld.shared.u32 	%r24, [%r4];
	ld.shared.u32 	%r25, [%r10];
	setp.ge.s32 	%p30, %r24, %r25;
	@%p30 bra 	$L__BB0_32;
	st.shared.u32 	[%r4], %r25;
	st.shared.u32 	[%r10], %r24;
	bra.uni 	$L__BB0_32;
$L__BB0_30:
	ld.shared.u32 	%r26, [%r4];
	ld.shared.u32 	%r27, [%r10];
	setp.le.s32 	%p31, %r26, %r27;
	@%p31 bra 	$L__BB0_32;
	st.shared.u32 	[%r4], %r27;
	st.shared.u32 	[%r10], %r26;
$L__BB0_32:
	bar.sync 	0;
	@%p8 bra 	$L__BB0_38;
	setp.eq.s64 	%p33, %rd5, 0;
	@%p33 bra 	$L__BB0_36;
	ld.shared.u32 	%r28, [%r4];
	ld.shared.u32 	%r29, [%r5];
	setp.ge.s32 	%p34, %r28, %r29;
	@%p34 bra 	$L__BB0_38;
	st.shared.u32 	[%r4], %r29;
	st.shared.u32 	[%r5], %r28;
	bra.uni 	$L__BB0_38;
$L__BB0_36:
	ld.shared.u32 	%r30, [%r4];
	ld.shared.u32 	%r31, [%r5];
	setp.le.s32 	%p35, %r30, %r31;
	@%p35 bra 	$L__BB0_38;
	st.shared.u32 	[%r4], %r31;
	st.shared.u32 	[%r5], %r30;
$L__BB0_38:
	setp.lt.u32 	%p36, %r3, 256;
	bar.sync 	0;
	and.b64  	%rd6, %rd1, 16;
	xor.b64  	%rd21, %rd1, 8;
	setp.gt.u64 	%p37, %rd21, %rd1;
	and.pred  	%p4, %p37, %p36;
	cvt.u32.u64 	%r173, %rd21;
	shl.b32 	%r174, %r173, 2;
	add.s32 	%r32, %r164, %r174;
	not.pred 	%p38, %p4;
	@%p38 bra 	$L__BB0_44;
	setp.eq.s64 	%p39, %rd6, 0;
	@%p39 bra 	$L__BB0_42;
	ld.shared.u32 	%r33, [%r4];
	ld.shared.u32 	%r34, [%r32];
	setp.ge.s32 	%p40, %r33, %r34;
	@%p40 bra 	$L__BB0_44;
	st.shared.u32 	[%r4], %r34;
	st.shared.u32 	[%r32], %r33;
	bra.uni 	$L__BB0_44;
$L__BB0_42:
	ld.shared.u32 	%r35, [%r4];
	ld.shared.u32 	%r36, [%r32];
	setp.le.s32 	%p41, %r35, %r36;
	@%p41 bra 	$L__BB0_44;
	st.shared.u32 	[%r4], %r36;
	st.shared.u32 	[%r32], %r35;
$L__BB0_44:
	bar.sync 	0;
	@%p24 bra 	$L__BB0_50;
	setp.eq.s64 	%p43, %rd6, 0;
	@%p43 bra 	$L__BB0_48;
	ld.shared.u32 	%r37, [%r4];
	ld.shared.u32 	%r38, [%r19];
	setp.ge.s32 	%p44, %r37, %r38;
	@%p44 bra 	$L__BB0_50;
	st.shared.u32 	[%r4], %r38;
	st.shared.u32 	[%r19], %r37;
	bra.uni 	$L__BB0_50;
$L__BB0_48:
	ld.shared.u32 	%r39, [%r4];
	ld.shared.u32 	%r40, [%r19];
	setp.le.s32 	%p45, %r39, %r40;
	@%p45 bra 	$L__BB0_50;
	st.shared.u32 	[%r4], %r40;
	st.shared.u32 	[%r19], %r39;
$L__BB0_50:
	bar.sync 	0;
	@%p14 bra 	$L__BB0_56;
	setp.eq.s64 	%p47, %rd6, 0;
	@%p47 bra 	$L__BB0_54;
	ld.shared.u32 	%r41, [%r4];
	ld.shared.u32 	%r42, [%r10];
	setp.ge.s32 	%p48, %r41, %r42;
	@%p48 bra 	$L__BB0_56;
	st.shared.u32 	[%r4], %r42;
	st.shared.u32 	[%r10], %r41;
	bra.uni 	$L__BB0_56;
$L__BB0_54:
	ld.shared.u32 	%r43, [%r4];
	ld.shared.u32 	%r44, [%r10];
	setp.le.s32 	%p49, %r43, %r44;
	@%p49 bra 	$L__BB0_56;
	st.shared.u32 	[%r4], %r44;
	st.shared.u32 	[%r10], %r43;
$L__BB0_56:
	bar.sync 	0;
	@%p8 bra 	$L__BB0_62;
	setp.eq.s64 	%p51, %rd6, 0;
	@%p51 bra 	$L__BB0_60;
	ld.shared.u32 	%r45, [%r4];
	ld.shared.u32 	%r46, [%r5];
	setp.ge.s32 	%p52, %r45, %r46;
	@%p52 bra 	$L__BB0_62;
	st.shared.u32 	[%r4], %r46;
	st.shared.u32 	[%r5], %r45;
	bra.uni 	$L__BB0_62;
$L__BB0_60:
	ld.shared.u32 	%r47, [%r4];
	ld.shared.u32 	%r48, [%r5];
	setp.le.s32 	%p53, %r47, %r48;
	@%p53 bra 	$L__BB0_62;
	st.shared.u32 	[%r4], %r48;
	st.shared.u32 	[%r5], %r47;
$L__BB0_62:
	setp.gt.u32 	%p54, %r3, 255;
	bar.sync 	0;
	and.b64  	%rd7, %rd1, 32;
	xor.b64  	%rd22, %rd1, 16;
	setp.le.u64 	%p55, %rd22, %rd1;
	cvt.u32.u64 	%r176, %rd22;
	shl.b32 	%r177, %r176, 2;
	mov.u32 	%r178, _ZZ20mergeSortBlockKernelPiyE11shared_data;
	add.s32 	%r49, %r178, %r177;
	or.pred  	%p56, %p55, %p54;
	@%p56 bra 	$L__BB0_68;
	setp.eq.s64 	%p57, %rd7, 0;
	@%p57 bra 	$L__BB0_66;
	ld.shared.u32 	%r50, [%r4];
	ld.shared.u32 	%r51, [%r49];
	setp.ge.s32 	%p58, %r50, %r51;
	@%p58 bra 	$L__BB0_68;
	st.shared.u32 	[%r4], %r51;
	st.shared.u32 	[%r49], %r50;
	bra.uni 	$L__BB0_68;
$L__BB0_66:
	ld.shared.u32 	%r52, [%r4];
	ld.shared.u32 	%r53, [%r49];
	setp.le.s32 	%p59, %r52, %r53;
	@%p59 bra 	$L__BB0_68;
	st.shared.u32 	[%r4], %r53;
	st.shared.u32 	[%r49], %r52;
$L__BB0_68:
	bar.sync 	0;
	@%p38 bra 	$L__BB0_74;
	setp.eq.s64 	%p61, %rd7, 0;
	@%p61 bra 	$L__BB0_72;
	ld.shared.u32 	%r54, [%r4];
	ld.shared.u32 	%r55, [%r32];
	setp.ge.s32 	%p62, %r54, %r55;
	@%p62 bra 	$L__BB0_74;
	st.shared.u32 	[%r4], %r55;
	st.shared.u32 	[%r32], %r54;
	bra.uni 	$L__BB0_74;
$L__BB0_72:
	ld.shared.u32 	%r56, [%r4];
	ld.shared.u32 	%r57, [%r32];
	setp.le.s32 	%p63, %r56, %r57;
	@%p63 bra 	$L__BB0_74;
	st.shared.u32 	[%r4], %r57;
	st.shared.u32 	[%r32], %r56;
$L__BB0_74:
	bar.sync 	0;
	@%p24 bra 	$L__BB0_80;
	setp.eq.s64 	%p65, %rd7, 0;
	@%p65 bra 	$L__BB0_78;
	ld.shared.u32 	%r58, [%r4];
	ld.shared.u32 	%r59, [%r19];
	setp.ge.s32 	%p66, %r58, %r59;
	@%p66 bra 	$L__BB0_80;
	st.shared.u32 	[%r4], %r59;
	st.shared.u32 	[%r19], %r58;
	bra.uni 	$L__BB0_80;
$L__BB0_78:
	ld.shared.u32 	%r60, [%r4];
	ld.shared.u32 	%r61, [%r19];
	setp.le.s32 	%p67, %r60, %r61;
	@%p67 bra 	$L__BB0_80;
	st.shared.u32 	[%r4], %r61;
	st.shared.u32 	[%r19], %r60;
$L__BB0_80:
	bar.sync 	0;
	@%p14 bra 	$L__BB0_86;
	setp.eq.s64 	%p69, %rd7, 0;
	@%p69 bra 	$L__BB0_84;
	ld.shared.u32 	%r62, [%r4];
	ld.shared.u32 	%r63, [%r10];
	setp.ge.s32 	%p70, %r62, %r63;
	@%p70 bra 	$L__BB0_86;
	st.shared.u32 	[%r4], %r63;
	st.shared.u32 	[%r10], %r62;
	bra.uni 	$L__BB0_86;
$L__BB0_84:
	ld.shared.u32 	%r64, [%r4];
	ld.shared.u32 	%r65, [%r10];
	setp.le.s32 	%p71, %r64, %r65;
	@%p71 bra 	$L__BB0_86;
	st.shared.u32 	[%r4], %r65;
	st.shared.u32 	[%r10], %r64;
$L__BB0_86:
	bar.sync 	0;
	@%p8 bra 	$L__BB0_92;
	setp.eq.s64 	%p73, %rd7, 0;
	@%p73 bra 	$L__BB0_90;
	ld.shared.u32 	%r66, [%r4];
	ld.shared.u32 	%r67, [%r5];
	setp.ge.s32 	%p74, %r66, %r67;
	@%p74 bra 	$L__BB0_92;
	st.shared.u32 	[%r4], %r67;
	st.shared.u32 	[%r5], %r66;
	bra.uni 	$L__BB0_92;
$L__BB0_90:
	ld.shared.u32 	%r68, [%r4];
	ld.shared.u32 	%r69, [%r5];
	setp.le.s32 	%p75, %r68, %r69;
	@%p75 bra 	$L__BB0_92;
	st.shared.u32 	[%r4], %r69;
	st.shared.u32 	[%r5], %r68;
$L__BB0_92:
	setp.gt.u32 	%p76, %r3, 255;
	bar.sync 	0;
	and.b64  	%rd8, %rd1, 64;
	xor.b64  	%rd23, %rd1, 32;
	setp.le.u64 	%p77, %rd23, %rd1;
	cvt.u32.u64 	%r179, %rd23;
	shl.b32 	%r180, %r179, 2;
	mov.u32 	%r181, _ZZ20mergeSortBlockKernelPiyE11shared_data;
	add.s32 	%r70, %r181, %r180;
	or.pred  	%p78, %p77, %p76;
	@%p78 bra 	$L__BB0_98;
	setp.eq.s64 	%p79, %rd8, 0;
	@%p79 bra 	$L__BB0_96;
	ld.shared.u32 	%r71, [%r4];
	ld.shared.u32 	%r72, [%r70];
	setp.ge.s32 	%p80, %r71, %r72;
	@%p80 bra 	$L__BB0_98;
	st.shared.u32 	[%r4], %r72;
	st.shared.u32 	[%r70], %r71;
	bra.uni 	$L__BB0_98;
$L__BB0_96:
	ld.shared.u32 	%r73, [%r4];
	ld.shared.u32 	%r74, [%r70];
	setp.le.s32 	%p81, %r73, %r74;
	@%p81 bra 	$L__BB0_98;
	st.shared.u32 	[%r4], %r74;
	st.shared.u32 	[%r70], %r73;
$L__BB0_98:
	bar.sync 	0;
	xor.b64  	%rd24, %rd1, 16;
	setp.le.u64 	%p82, %rd24, %rd1;
	setp.gt.u32 	%p83, %r3, 255;
	or.pred  	%p84, %p82, %p83;
	@%p84 bra 	$L__BB0_104;
	setp.eq.s64 	%p85, %rd8, 0;
	@%p85 bra 	$L__BB0_102;
	ld.shared.u32 	%r75, [%r4];
	ld.shared.u32 	%r76, [%r49];
	setp.ge.s32 	%p86, %r75, %r76;
	@%p86 bra 	$L__BB0_104;
	st.shared.u32 	[%r4], %r76;
	st.shared.u32 	[%r49], %r75;
	bra.uni 	$L__BB0_104;
$L__BB0_102:
	ld.shared.u32 	%r77, [%r4];
	ld.shared.u32 	%r78, [%r49];
	setp.le.s32 	%p87, %r77, %r78;
	@%p87 bra 	$L__BB0_104;
	st.shared.u32 	[%r4], %r78;
	st.shared.u32 	[%r49], %r77;
$L__BB0_104:
	bar.sync 	0;
	@%p38 bra 	$L__BB0_110;
	setp.eq.s64 	%p89, %rd8, 0;
	@%p89 bra 	$L__BB0_108;
	ld.shared.u32 	%r79, [%r4];
	ld.shared.u32 	%r80, [%r32];
	setp.ge.s32 	%p90, %r79, %r80;
	@%p90 bra 	$L__BB0_110;
	st.shared.u32 	[%r4], %r80;
	st.shared.u32 	[%r32], %r79;
	bra.uni 	$L__BB0_110;
$L__BB0_108:
	ld.shared.u32 	%r81, [%r4];
	ld.shared.u32 	%r82, [%r32];
	setp.le.s32 	%p91, %r81, %r82;
	@%p91 bra 	$L__BB0_110;
	st.shared.u32 	[%r4], %r82;
	st.shared.u32 	[%r32], %r81;
$L__BB0_110:
	bar.sync 	0;
	@%p24 bra 	$L__BB0_116;
	setp.eq.s64 	%p93, %rd8, 0;
	@%p93 bra 	$L__BB0_114;
	ld.shared.u32 	%r83, [%r4];
	ld.shared.u32 	%r84, [%r19];
	setp.ge.s32 	%p94, %r83, %r84;
	@%p94 bra 	$L__BB0_116;
	st.shared.u32 	[%r4], %r84;
	st.shared.u32 	[%r19], %r83;
	bra.uni 	$L__BB0_116;
$L__BB0_114:
	ld.shared.u32 	%r85, [%r4];
	ld.shared.u32 	%r86, [%r19];
	setp.le.s32 	%p95, %r85, %r86;
	@%p95 bra 	$L__BB0_116;
	st.shared.u32 	[%r4], %r86;
	st.shared.u32 	[%r19], %r85;
$L__BB0_116:
	bar.sync 	0;
	@%p14 bra 	$L__BB0_122;
	setp.eq.s64 	%p97, %rd8, 0;
	@%p97 bra 	$L__BB0_120;
	ld.shared.u32 	%r87, [%r4];
	ld.shared.u32 	%r88, [%r10];
	setp.ge.s32 	%p98, %r87, %r88;
	@%p98 bra 	$L__BB0_122;
	st.shared.u32 	[%r4], %r88;
	st.shared.u32 	[%r10], %r87;
	bra.uni 	$L__BB0_122;
$L__BB0_120:
	ld.shared.u32 	%r89, [%r4];
	ld.shared.u32 	%r90, [%r10];
	setp.le.s32 	%p99, %r89, %r90;
	@%p99 bra 	$L__BB0_122;
	st.shared.u32 	[%r4], %r90;
	st.shared.u32 	[%r10], %r89;
$L__BB0_122:
	bar.sync 	0;
	@%p8 bra 	$L__BB0_128;
	setp.eq.s64 	%p101, %rd8, 0;
	@%p101 bra 	$L__BB0_126;
	ld.shared.u32 	%r91, [%r4];
	ld.shared.u32 	%r92, [%r5];
	setp.ge.s32 	%p102, %r91, %r92;
	@%p102 bra 	$L__BB0_128;
	st.shared.u32 	[%r4], %r92;
	st.shared.u32 	[%r5], %r91;
	bra.uni 	$L__BB0_128;
$L__BB0_126:
	ld.shared.u32 	%r93, [%r4];
	ld.shared.u32 	%r94, [%r5];
	setp.le.s32 	%p103, %r93, %r94;
	@%p103 bra 	$L__BB0_128;
	st.shared.u32 	[%r4], %r94;
	st.shared.u32 	[%r5], %r93;
$L__BB0_128:
	setp.gt.u32 	%p104, %r3, 255;
	bar.sync 	0;
	and.b64  	%rd9, %rd1, 128;
	xor.b64  	%rd25, %rd1, 64;
	setp.le.u64 	%p105, %rd25, %rd1;
	cvt.u32.u64 	%r182, %rd25;
	shl.b32 	%r183, %r182, 2;
	mov.u32 	%r184, _ZZ20mergeSortBlockKernelPiyE11shared_data;
	add.s32 	%r95, %r184, %r183;
	or.pred  	%p106, %p105, %p104;
	@%p106 bra 	$L__BB0_134;
	setp.eq.s64 	%p107, %rd9, 0;
	@%p107 bra 	$L__BB0_132;
	ld.shared.u32 	%r96, [%r4];
	ld.shared.u32 	%r97, [%r95];
	setp.ge.s32 	%p108, %r96, %r97;
	@%p108 bra 	$L__BB0_134;
	st.shared.u32 	[%r4], %r97;
	st.shared.u32 	[%r95], %r96;
	bra.uni 	$L__BB0_134;
$L__BB0_132:
	ld.shared.u32 	%r98, [%r4];
	ld.shared.u32 	%r99, [%r95];
	setp.le.s32 	%p109, %r98, %r99;
	@%p109 bra 	$L__BB0_134;
	st.shared.u32 	[%r4], %r99;
	st.shared.u32 	[%r95], %r98;
$L__BB0_134:
	bar.sync 	0;
	xor.b64  	%rd26, %rd1, 32;
	setp.le.u64 	%p110, %rd26, %rd1;
	setp.gt.u32 	%p111, %r3, 255;
	or.pred  	%p112, %p110, %p111;
	@%p112 bra 	$L__BB0_140;
	setp.eq.s64 	%p113, %rd9, 0;
	@%p113 bra 	$L__BB0_138;
	ld.shared.u32 	%r100, [%r4];
	ld.shared.u32 	%r101, [%r70];
	setp.ge.s32 	%p114, %r100, %r101;
	@%p114 bra 	$L__BB0_140;
	st.shared.u32 	[%r4], %r101;
	st.shared.u32 	[%r70], %r100;
	bra.uni 	$L__BB0_140;
$L__BB0_138:
	ld.shared.u32 	%r102, [%r4];
	ld.shared.u32 	%r103, [%r70];
	setp.le.s32 	%p115, %r102, %r103;
	@%p115 bra 	$L__BB0_140;
	st.shared.u32 	[%r4], %r103;
	st.shared.u32 	[%r70], %r102;
$L__BB0_140:
	bar.sync 	0;
	xor.b64  	%rd27, %rd1, 16;
	setp.le.u64 	%p116, %rd27, %rd1;
	setp.gt.u32 	%p117, %r3, 255;
	or.pred  	%p118, %p116, %p117;
	@%p118 bra 	$L__BB0_146;
	setp.eq.s64 	%p119, %rd9, 0;
	@%p119 bra 	$L__BB0_144;
	ld.shared.u32 	%r104, [%r4];
	ld.shared.u32 	%r105, [%r49];
	setp.ge.s32 	%p120, %r104, %r105;
	@%p120 bra 	$L__BB0_146;
	st.shared.u32 	[%r4], %r105;
	st.shared.u32 	[%r49], %r104;
	bra.uni 	$L__BB0_146;
$L__BB0_144:
	ld.shared.u32 	%r106, [%r4];
	ld.shared.u32 	%r107, [%r49];
	setp.le.s32 	%p121, %r106, %r107;
	@%p121 bra 	$L__BB0_146;
	st.shared.u32 	[%r4], %r107;
	st.shared.u32 	[%r49], %r106;
$L__BB0_146:
	bar.sync 	0;
	@%p38 bra 	$L__BB0_152;
	setp.eq.s64 	%p123, %rd9, 0;
	@%p123 bra 	$L__BB0_150;
	ld.shared.u32 	%r108, [%r4];
	ld.shared.u32 	%r109, [%r32];
	setp.ge.s32 	%p124, %r108, %r109;
	@%p124 bra 	$L__BB0_152;
	st.shared.u32 	[%r4], %r109;
	st.shared.u32 	[%r32], %r108;
	bra.uni 	$L__BB0_152;
$L__BB0_150:
	ld.shared.u32 	%r110, [%r4];
	ld.shared.u32 	%r111, [%r32];
	setp.le.s32 	%p125, %r110, %r111;
	@%p125 bra 	$L__BB0_152;
	st.shared.u32 	[%r4], %r111;
	st.shared.u32 	[%r32], %r110;
$L__BB0_152:
	bar.sync 	0;
	@%p24 bra 	$L__BB0_158;
	setp.eq.s64 	%p127, %rd9, 0;
	@%p127 bra 	$L__BB0_156;
	ld.shared.u32 	%r112, [%r4];
	ld.shared.u32 	%r113, [%r19];
	setp.ge.s32 	%p128, %r112, %r113;
	@%p128 bra 	$L__BB0_158;
	st.shared.u32 	[%r4], %r113;
	st.shared.u32 	[%r19], %r112;
	bra.uni 	$L__BB0_158;
$L__BB0_156:
	ld.shared.u32 	%r114, [%r4];
	ld.shared.u32 	%r115, [%r19];
	setp.le.s32 	%p129, %r114, %r115;
	@%p129 bra 	$L__BB0_158;
	st.shared.u32 	[%r4], %r115;
	st.shared.u32 	[%r19], %r114;
$L__BB0_158:
	bar.sync 	0;
	@%p14 bra 	$L__BB0_164;
	setp.eq.s64 	%p131, %rd9, 0;
	@%p131 bra 	$L__BB0_162;
	ld.shared.u32 	%r116, [%r4];
	ld.shared.u32 	%r117, [%r10];
	setp.ge.s32 	%p132, %r116, %r117;
	@%p132 bra 	$L__BB0_164;
	st.shared.u32 	[%r4], %r117;
	st.shared.u32 	[%r10], %r116;
	bra.uni 	$L__BB0_164;
$L__BB0_162:
	ld.shared.u32 	%r118, [%r4];
	ld.shared.u32 	%r119, [%r10];
	setp.le.s32 	%p133, %r118, %r119;
	@%p133 bra 	$L__BB0_164;
	st.shared.u32 	[%r4], %r119;
	st.shared.u32 	[%r10], %r118;
$L__BB0_164:
	bar.sync 	0;
	@%p8 bra 	$L__BB0_170;
	setp.eq.s64 	%p135, %rd9, 0;
	@%p135 bra 	$L__BB0_168;
	ld.shared.u32 	%r120, [%r4];
	ld.shared.u32 	%r121, [%r5];
	setp.ge.s32 	%p136, %r120, %r121;
	@%p136 bra 	$L__BB0_170;
	st.shared.u32 	[%r4], %r121;
	st.shared.u32 	[%r5], %r120;
	bra.uni 	$L__BB0_170;
$L__BB0_168:
	ld.shared.u32 	%r122, [%r4];
	ld.shared.u32 	%r123, [%r5];
	setp.le.s32 	%p137, %r122, %r123;
	@%p137 bra 	$L__BB0_170;
	st.shared.u32 	[%r4], %r123;
	st.shared.u32 	[%r5], %r122;
$L__BB0_170:
	setp.gt.u32 	%p138, %r3, 255;
	bar.sync 	0;
	and.b64  	%rd10, %rd1, 256;
	xor.b64  	%rd11, %rd1, 128;
	setp.le.u64 	%p139, %rd11, %rd1;
	or.pred  	%p140, %p139, %p138;
	@%p140 bra 	$L__BB0_176;
	setp.eq.s64 	%p141, %rd10, 0;
	@%p141 bra 	$L__BB0_174;
	ld.shared.u32 	%r124, [%r4];
	cvt.u32.u64 	%r185, %rd11;
	shl.b32 	%r186, %r185, 2;
	add.s32 	%r125, %r184, %r186;
	ld.shared.u32 	%r126, [%r125];
	setp.ge.s32 	%p142, %r124, %r126;
	@%p142 bra 	$L__BB0_176;
	st.shared.u32 	[%r4], %r126;
	st.shared.u32 	[%r125], %r124;
	bra.uni 	$L__BB0_176;
$L__BB0_174:
	ld.shared.u32 	%r127, [%r4];
	cvt.u32.u64 	%r188, %rd11;
	shl.b32 	%r189, %r188, 2;
	add.s32 	%r128, %r184, %r189;
	ld.shared.u32 	%r129, [%r128];
	setp.le.s32 	%p143, %r127, %r129;
	@%p143 bra 	$L__BB0_176;
	st.shared.u32 	[%r4], %r129;
	st.shared.u32 	[%r128], %r127;
$L__BB0_176:
	bar.sync 	0;
	mov.u32 	%r191, %tid.x;
	cvt.u64.u32 	%rd28, %r191;
	xor.b64  	%rd29, %rd28, 64;
	setp.le.u64 	%p144, %rd29, %rd28;
	setp.gt.u32 	%p145, %r191, 255;
	or.pred  	%p146, %p144, %p145;
	@%p146 bra 	$L__BB0_182;
	setp.eq.s64 	%p147, %rd10, 0;
	@%p147 bra 	$L__BB0_180;
	ld.shared.u32 	%r130, [%r4];
	ld.shared.u32 	%r131, [%r95];
	setp.ge.s32 	%p148, %r130, %r131;
	@%p148 bra 	$L__BB0_182;
	st.shared.u32 	[%r4], %r131;
	st.shared.u32 	[%r95], %r130;
	bra.uni 	$L__BB0_182;
$L__BB0_180:
	ld.shared.u32 	%r132, [%r4];
	ld.shared.u32 	%r133, [%r95];
	setp.le.s32 	%p149, %r132, %r133;
	@%p149 bra 	$L__BB0_182;
	st.shared.u32 	[%r4], %r133;
	st.shared.u32 	[%r95], %r132;
$L__BB0_182:
	bar.sync 	0;
	xor.b64  	%rd31, %rd28, 32;
	setp.le.u64 	%p150, %rd31, %rd28;
	setp.gt.u32 	%p151, %r191, 255;
	or.pred  	%p152, %p150, %p151;
	@%p152 bra 	$L__BB0_188;
	setp.eq.s64 	%p153, %rd10, 0;
	@%p153 bra 	$L__BB0_186;
	ld.shared.u32 	%r134, [%r4];
	ld.shared.u32 	%r135, [%r70];
	setp.ge.s32 	%p154, %r134, %r135;
	@%p154 bra 	$L__BB0_188;
	st.shared.u32 	[%r4], %r135;
	st.shared.u32 	[%r70], %r134;
	bra.uni 	$L__BB0_188;
$L__BB0_186:
	ld.shared.u32 	%r136, [%r4];
	ld.shared.u32 	%r137, [%r70];
	setp.le.s32 	%p155, %r136, %r137;
	@%p155 bra 	$L__BB0_188;
	st.shared.u32 	[%r4], %r137;
	st.shared.u32 	[%r70], %r136;
$L__BB0_188:
	bar.sync 	0;
	xor.b64  	%rd33, %rd28, 16;
	setp.le.u64 	%p156, %rd33, %rd28;
	setp.gt.u32 	%p157, %r191, 255;
	or.pred  	%p158, %p156, %p157;
	@%p158 bra 	$L__BB0_194;
	setp.eq.s64 	%p159, %rd10, 0;
	@%p159 bra 	$L__BB0_192;
	ld.shared.u32 	%r138, [%r4];
	ld.shared.u32 	%r139, [%r49];
	setp.ge.s32 	%p160, %r138, %r139;
	@%p160 bra 	$L__BB0_194;
	st.shared.u32 	[%r4], %r139;
	st.shared.u32 	[%r49], %r138;
	bra.uni 	$L__BB0_194;
$L__BB0_192:
	ld.shared.u32 	%r140, [%r4];
	ld.shared.u32 	%r141, [%r49];
	setp.le.s32 	%p161, %r140, %r141;
	@%p161 bra 	$L__BB0_194;
	st.shared.u32 	[%r4], %r141;
	st.shared.u32 	[%r49], %r140;
$L__BB0_194:
	bar.sync 	0;
	@%p38 bra 	$L__BB0_200;
	setp.eq.s64 	%p163, %rd10, 0;
	@%p163 bra 	$L__BB0_198;
	ld.shared.u32 	%r142, [%r4];
	ld.shared.u32 	%r143, [%r32];
	setp.ge.s32 	%p164, %r142, %r143;
	@%p164 bra 	$L__BB0_200;
	st.shared.u32 	[%r4], %r143;
	st.shared.u32 	[%r32], %r142;
	bra.uni 	$L__BB0_200;
$L__BB0_198:
	ld.shared.u32 	%r144, [%r4];
	ld.shared.u32 	%r145, [%r32];
	setp.le.s32 	%p165, %r144, %r145;
	@%p165 bra 	$L__BB0_200;
	st.shared.u32 	[%r4], %r145;
	st.shared.u32 	[%r32], %r144;
$L__BB0_200:
	bar.sync 	0;
	@%p24 bra 	$L__BB0_206;
	setp.eq.s64 	%p167, %rd10, 0;
	@%p167 bra 	$L__BB0_204;
	ld.shared.u32 	%r146, [%r4];
	ld.shared.u32 	%r147, [%r19];
	setp.ge.s32 	%p168, %r146, %r147;
	@%p168 bra 	$L__BB0_206;
	st.shared.u32 	[%r4], %r147;
	st.shared.u32 	[%r19], %r146;
	bra.uni 	$L__BB0_206;
$L__BB0_204:
	ld.shared.u32 	%r148, [%r4];
	ld.shared.u32 	%r149, [%r19];
	setp.le.s32 	%p169, %r148, %r149;
	@%p169 bra 	$L__BB0_206;
	st.shared.u32 	[%r4], %r149;
	st.shared.u32 	[%r19], %r148;
$L__BB0_206:
	bar.sync 	0;
	@%p14 bra 	$L__BB0_212;
	setp.eq.s64 	%p171, %rd10, 0;
	@%p171 bra 	$L__BB0_210;
	ld.shared.u32 	%r150, [%r4];
	ld.shared.u32 	%r151, [%r10];
	setp.ge.s32 	%p172, %r150, %r151;
	@%p172 bra 	$L__BB0_212;
	st.shared.u32 	[%r4], %r151;
	st.shared.u32 	[%r10], %r150;
	bra.uni 	$L__BB0_212;
$L__BB0_210:
	ld.shared.u32 	%r152, [%r4];
	ld.shared.u32 	%r153, [%r10];
	setp.le.s32 	%p173, %r152, %r153;
	@%p173 bra 	$L__BB0_212;
	st.shared.u32 	[%r4], %r153;
	st.shared.u32 	[%r10], %r152;
$L__BB0_212:
	bar.sync 	0;
	@%p8 bra 	$L__BB0_218;
	setp.eq.s64 	%p175, %rd10, 0;
	@%p175 bra 	$L__BB0_216;
	ld.shared.u32 	%r154, [%r4];
	ld.shared.u32 	%r155, [%r5];
	setp.ge.s32 	%p176, %r154, %r155;
	@%p176 bra 	$L__BB0_218;
	st.shared.u32 	[%r4], %r155;
	st.shared.u32 	[%r5], %r154;
	bra.uni 	$L__BB0_218;
$L__BB0_216:
	ld.shared.u32 	%r156, [%r4];
	ld.shared.u32 	%r157, [%r5];
	setp.le.s32 	%p177, %r156, %r157;
	@%p177 bra 	$L__BB0_218;
	st.shared.u32 	[%r4], %r157;
	st.shared.u32 	[%r5], %r156;
$L__BB0_218:
	setp.le.u64 	%p178, %rd12, %rd2;
	bar.sync 	0;
	@%p178 bra 	$L__BB0_220;
	ld.shared.u32 	%r197, [%r4];
	st.global.u32 	[%rd3], %r197;
$L__BB0_220:
	ret;

}
	// .globl	_Z20mergeSortedSubarraysPiS_y
.visible .entry _Z20mergeSortedSubarraysPiS_y(
	.param .u64 .ptr .align 1 _Z20mergeSortedSubarraysPiS_y_param_0,
	.param .u64 .ptr .align 1 _Z20mergeSortedSubarraysPiS_y_param_1,
	.param .u64 _Z20mergeSortedSubarraysPiS_y_param_2
)
{
	.reg .pred 	%p<17>;
	.reg .b32 	%r<13>;
	.reg .b64 	%rd<48>;

	ld.param.u64 	%rd23, [_Z20mergeSortedSubarraysPiS_y_param_0];
	ld.param.u64 	%rd21, [_Z20mergeSortedSubarraysPiS_y_param_1];
	ld.param.u64 	%rd22, [_Z20mergeSortedSubarraysPiS_y_param_2];
	cvta.to.global.u64 	%rd1, %rd23;
	mov.u32 	%r5, %ctaid.x;
	cvt.u64.u32 	%rd24, %r5;
	mul.lo.s64 	%rd2, %rd22, %rd24;
	mov.u32 	%r6, %tid.x;
	cvt.u64.u32 	%rd44, %r6;
	setp.le.u64 	%p1, %rd22, %rd44;
	@%p1 bra 	$L__BB1_12;
	cvta.to.global.u64 	%rd4, %rd21;
	shr.u64 	%rd5, %rd22, 1;
	mov.u32 	%r7, %ntid.x;
	cvt.u64.u32 	%rd6, %r7;
$L__BB1_2:
	max.u64 	%rd25, %rd44, %rd5;
	sub.s64 	%rd45, %rd25, %rd5;
	min.u64 	%rd47, %rd44, %rd5;
	mov.u64 	%rd46, %rd45;
$L__BB1_3:
	sub.s64 	%rd26, %rd47, %rd45;
	abs.s64 	%rd27, %rd26;
	shr.u64 	%rd28, %rd27, 63;
	add.s64 	%rd29, %rd27, %rd28;
	shr.s64 	%rd30, %rd29, 1;
	add.s64 	%rd13, %rd30, %rd46;
	sub.s64 	%rd14, %rd47, %rd30;
	setp.lt.s64 	%p2, %rd14, 0;
	setp.gt.u64 	%p3, %rd13, %rd5;
	or.pred  	%p4, %p2, %p3;
	@%p4 bra 	$L__BB1_17;
	setp.eq.s64 	%p5, %rd14, %rd5;
	setp.eq.s64 	%p6, %rd13, 0;
	or.pred  	%p7, %p5, %p6;
	add.s64 	%rd33, %rd14, %rd2;
	shl.b64 	%rd34, %rd33, 2;
	add.s64 	%rd15, %rd4, %rd34;
	add.s64 	%rd35, %rd2, %rd5;
	add.s64 	%rd36, %rd35, %rd13;
	shl.b64 	%rd37, %rd36, 2;
	add.s64 	%rd16, %rd4, %rd37;
	@%p7 bra 	$L__BB1_6;
	ld.global.u32 	%r8, [%rd15];
	ld.global.u32 	%r9, [%rd16+-4];
	setp.le.s32 	%p8, %r8, %r9;
	@%p8 bra 	$L__BB1_17;
$L__BB1_6:
	setp.eq.s64 	%p9, %rd13, %rd5;
	setp.eq.s64 	%p10, %rd14, 0;
	or.pred  	%p11, %p9, %p10;
	@%p11 bra 	$L__BB1_8;
	ld.global.u32 	%r10, [%rd15+-4];
	ld.global.u32 	%r11, [%rd16];
	setp.gt.s32 	%p12, %r10, %r11;
	@%p12 bra 	$L__BB1_16;
$L__BB1_8:
	setp.lt.u64 	%p13, %rd14, %rd5;
	@%p13 bra 	$L__BB1_13;
	ld.global.u32 	%r12, [%rd16];
$L__BB1_10:
	add.s64 	%rd38, %rd44, %rd2;
	shl.b64 	%rd39, %rd38, 2;
	add.s64 	%rd40, %rd1, %rd39;
	st.global.u32 	[%rd40], %r12;
$L__BB1_11:
	add.s64 	%rd44, %rd44, %rd6;
	setp.lt.u64 	%p16, %rd44, %rd22;
	@%p16 bra 	$L__BB1_2;
$L__BB1_12:
	bar.sync 	0;
	ret;
$L__BB1_13:
	setp.eq.s64 	%p14, %rd13, %rd5;
	ld.global.u32 	%r2, [%rd15];
	@%p14 bra 	$L__BB1_15;
	ld.global.u32 	%r12, [%rd16];
	setp.gt.s32 	%p15, %r2, %r12;
	@%p15 bra 	$L__BB1_10;
$L__BB1_15:
	add.s64 	%rd41, %rd44, %rd2;
	shl.b64 	%rd42, %rd41, 2;
	add.s64 	%rd43, %rd1, %rd42;
	st.global.u32 	[%rd43], %r2;
	bra.uni 	$L__BB1_11;
$L__BB1_16:
	add.s64 	%rd46, %rd13, 1;
	add.s64 	%rd47, %rd14, -1;
	bra.uni 	$L__BB1_3;
$L__BB1_17:
	add.s64 	%rd45, %rd14, 1;
	bra.uni 	$L__BB1_3;

}


// ===== COMPILED SASS (sm_100) =====

	.target	sm_100

	.elftype	@"ET_EXEC"


//--------------------- .note.nv.tkinfo           --------------------------
	.section	.note.nv.tkinfo,"",@"SHT_NOTE"
	.sectionflags	@"SHF_NOTE_NV_TKINFO"
	.tkinfo
        /*0018*/ 	.word	0x00000002
        /*0030*/ 	.string	""
        /*0030*/ 	.string	"ptxas"
        /*0030*/ 	.string	"Cuda compilation tools, release 13.0, V13.0.88"
        /*0030*/ 	.string	"Build cuda_13.0.r13.0/compiler.36424714_0"
        /*0030*/ 	.string	"-arch sm_100 -m 64 "



//--------------------- .note.nv.cuinfo           --------------------------
	.section	.note.nv.cuinfo,"",@"SHT_NOTE"
	.sectionflags	@"SHF_NOTE_NV_CUINFO"
        /*0018*/ 	.short	0x0002
        /*001a*/ 	.short	0x0064
        /*001c*/ 	.short	0x0082
	.zero		2


//--------------------- .nv.info                  --------------------------
	.section	.nv.info,"",@"SHT_CUDA_INFO"
	.align	4


	//----- nvinfo : EIATTR_REGCOUNT
	.align		4
        /*0000*/ 	.byte	0x04, 0x2f
        /*0002*/ 	.short	(.L_1 - .L_0)
	.align		4
.L_0:
        /*0004*/ 	.word	index@(_Z20mergeSortBlockKernelPiy)
        /*0008*/ 	.word	0x00000013


	//----- nvinfo : EIATTR_FRAME_SIZE
	.align		4
.L_1:
        /*000c*/ 	.byte	0x04, 0x11
        /*000e*/ 	.short	(.L_3 - .L_2)
	.align		4
.L_2:
        /*0010*/ 	.word	index@(_Z20mergeSortBlockKernelPiy)
        /*0014*/ 	.word	0x00000000


	//----- nvinfo : EIATTR_REGCOUNT
	.align		4
.L_3:
        /*0018*/ 	.byte	0x04, 0x2f
        /*001a*/ 	.short	(.L_5 - .L_4)
	.align		4
.L_4:
        /*001c*/ 	.word	index@(_Z20mergeSortedSubarraysPiS_y)
        /*0020*/ 	.word	0x00000020


	//----- nvinfo : EIATTR_FRAME_SIZE
	.align		4
.L_5:
        /*0024*/ 	.byte	0x04, 0x11
        /*0026*/ 	.short	(.L_7 - .L_6)
	.align		4
.L_6:
        /*0028*/ 	.word	index@(_Z20mergeSortedSubarraysPiS_y)
        /*002c*/ 	.word	0x00000000


	//----- nvinfo : EIATTR_MIN_STACK_SIZE
	.align		4
.L_7:
        /*0030*/ 	.byte	0x04, 0x12
        /*0032*/ 	.short	(.L_9 - .L_8)
	.align		4
.L_8:
        /*0034*/ 	.word	index@(_Z20mergeSortedSubarraysPiS_y)
        /*0038*/ 	.word	0x00000000


	//----- nvinfo : EIATTR_MIN_STACK_SIZE
	.align		4
.L_9:
        /*003c*/ 	.byte	0x04, 0x12
        /*003e*/ 	.short	(.L_11 - .L_10)
	.align		4
.L_10:
        /*0040*/ 	.word	index@(_Z20mergeSortBlockKernelPiy)
        /*0044*/ 	.word	0x00000000
.L_11:


//--------------------- .nv.compat                --------------------------
	.section	.nv.compat,"",@"SHT_CUDA_COMPAT_INFO"
	.align	4
        /*0000*/ 	.byte	0x02, 0x09, 0x00, 0x00, 0x02, 0x02, 0x01, 0x00, 0x02, 0x05, 0x05, 0x00, 0x03, 0x07, 0x01, 0x01
        /*0010*/ 	.byte	0x02, 0x03, 0x00, 0x00, 0x02, 0x06, 0x01, 0x00, 0x04, 0x0b, 0x08, 0x00, 0x09, 0x00, 0x00, 0x00
        /*0020*/ 	.byte	0x00, 0x00, 0x00, 0x00


//--------------------- .nv.info._Z20mergeSortedSubarraysPiS_y --------------------------
	.section	.nv.info._Z20mergeSortedSubarraysPiS_y,"",@"SHT_CUDA_INFO"
	.sectionflags	@""
	.align	4


	//----- nvinfo : EIATTR_CUDA_API_VERSION
	.align		4
        /*0000*/ 	.byte	0x04, 0x37
        /*0002*/ 	.short	(.L_13 - .L_12)
.L_12:
        /*0004*/ 	.word	0x00000082


	//----- nvinfo : EIATTR_KPARAM_INFO
	.align		4
.L_13:
        /*0008*/ 	.byte	0x04, 0x17
        /*000a*/ 	.short	(.L_15 - .L_14)
.L_14:
        /*000c*/ 	.word	0x00000000
        /*0010*/ 	.short	0x0002
        /*0012*/ 	.short	0x0010
        /*0014*/ 	.byte	0x00, 0xf0, 0x21, 0x00


	//----- nvinfo : EIATTR_KPARAM_INFO
	.align		4
.L_15:
        /*0018*/ 	.byte	0x04, 0x17
        /*001a*/ 	.short	(.L_17 - .L_16)
.L_16:
        /*001c*/ 	.word	0x00000000
        /*0020*/ 	.short	0x0001
        /*0022*/ 	.short	0x0008
        /*0024*/ 	.byte	0x00, 0xf5, 0x21, 0x00


	//----- nvinfo : EIATTR_KPARAM_INFO
	.align		4
.L_17:
        /*0028*/ 	.byte	0x04, 0x17
        /*002a*/ 	.short	(.L_19 - .L_18)
.L_18:
        /*002c*/ 	.word	0x00000000
        /*0030*/ 	.short	0x0000
        /*0032*/ 	.short	0x0000
        /*0034*/ 	.byte	0x00, 0xf5, 0x21, 0x00


	//----- nvinfo : EIATTR_SPARSE_MMA_MASK
	.align		4
.L_19:
        /*0038*/ 	.byte	0x03, 0x50
        /*003a*/ 	.short	0x0000


	//----- nvinfo : EIATTR_MAXREG_COUNT
	.align		4
        /*003c*/ 	.byte	0x03, 0x1b
        /*003e*/ 	.short	0x00ff


	//----- nvinfo : EIATTR_NUM_BARRIERS
	.align		4
        /*0040*/ 	.byte	0x02, 0x4c
        /*0042*/ 	.byte	0x01
	.zero		1


	//----- nvinfo : EIATTR_MERCURY_ISA_VERSION
	.align		4
        /*0044*/ 	.byte	0x03, 0x5f
        /*0046*/ 	.short	0x0101


	//----- nvinfo : EIATTR_VRC_CTA_INIT_COUNT
	.align		4
        /*0048*/ 	.byte	0x02, 0x4a
	.zero		1
	.zero		1


	//----- nvinfo : EIATTR_EXIT_INSTR_OFFSETS
	.align		4
        /*004c*/ 	.byte	0x04, 0x1c
        /*004e*/ 	.short	(.L_21 - .L_20)


	//   ....[0]....
.L_20:
        /*0050*/ 	.word	0x00000920


	//----- nvinfo : EIATTR_CRS_STACK_SIZE
	.align		4
.L_21:
        /*0054*/ 	.byte	0x04, 0x1e
        /*0056*/ 	.short	(.L_23 - .L_22)
.L_22:
        /*0058*/ 	.word	0x00000000


	//----- nvinfo : EIATTR_CBANK_PARAM_SIZE
	.align		4
.L_23:
        /*005c*/ 	.byte	0x03, 0x19
        /*005e*/ 	.short	0x0018


	//----- nvinfo : EIATTR_PARAM_CBANK
	.align		4
        /*0060*/ 	.byte	0x04, 0x0a
        /*0062*/ 	.short	(.L_25 - .L_24)
	.align		4
.L_24:
        /*0064*/ 	.word	index@(.nv.constant0._Z20mergeSortedSubarraysPiS_y)
        /*0068*/ 	.short	0x0380
        /*006a*/ 	.short	0x0018


	//----- nvinfo : EIATTR_SW_WAR
	.align		4
.L_25:
        /*006c*/ 	.byte	0x04, 0x36
        /*006e*/ 	.short	(.L_27 - .L_26)
.L_26:
        /*0070*/ 	.word	0x00000008
.L_27:


//--------------------- .nv.info._Z20mergeSortBlockKernelPiy --------------------------
	.section	.nv.info._Z20mergeSortBlockKernelPiy,"",@"SHT_CUDA_INFO"
	.sectionflags	@""
	.align	4


	//----- nvinfo : EIATTR_CUDA_API_VERSION
	.align		4
        /*0000*/ 	.byte	0x04, 0x37
        /*0002*/ 	.short	(.L_29 - .L_28)
.L_28:
        /*0004*/ 	.word	0x00000082


	//----- nvinfo : EIATTR_KPARAM_INFO
	.align		4
.L_29:
        /*0008*/ 	.byte	0x04, 0x17
        /*000a*/ 	.short	(.L_31 - .L_30)
.L_30:
        /*000c*/ 	.word	0x00000000
        /*0010*/ 	.short	0x0001
        /*0012*/ 	.short	0x0008
        /*0014*/ 	.byte	0x00, 0xf0, 0x21, 0x00


	//----- nvinfo : EIATTR_KPARAM_INFO
	.align		4
.L_31:
        /*0018*/ 	.byte	0x04, 0x17
        /*001a*/ 	.short	(.L_33 - .L_32)
.L_32:
        /*001c*/ 	.word	0x00000000
        /*0020*/ 	.short	0x0000
        /*0022*/ 	.short	0x0000
        /*0024*/ 	.byte	0x00, 0xf5, 0x21, 0x00


	//----- nvinfo : EIATTR_SPARSE_MMA_MASK
	.align		4
.L_33:
        /*0028*/ 	.byte	0x03, 0x50
        /*002a*/ 	.short	0x0000


	//----- nvinfo : EIATTR_MAXREG_COUNT
	.align		4
        /*002c*/ 	.byte	0x03, 0x1b
        /*002e*/ 	.short	0x00ff


	//----- nvinfo : EIATTR_NUM_BARRIERS
	.align		4
        /*0030*/ 	.byte	0x02, 0x4c
        /*0032*/ 	.byte	0x01
	.zero		1


	//----- nvinfo : EIATTR_MERCURY_ISA_VERSION
	.align		4
        /*0034*/ 	.byte	0x03, 0x5f
        /*0036*/ 	.short	0x0101


	//----- nvinfo : EIATTR_VRC_CTA_INIT_COUNT
	.align		4
        /*0038*/ 	.byte	0x02, 0x4a
	.zero		1
	.zero		1


	//----- nvinfo : EIATTR_EXIT_INSTR_OFFSETS
	.align		4
        /*003c*/ 	.byte	0x04, 0x1c
        /*003e*/ 	.short	(.L_35 - .L_34)


	//   ....[0]....
.L_34:
        /*0040*/ 	.word	0x00002f30


	//   ....[1]....
        /*0044*/ 	.word	0x00002f60


	//----- nvinfo : EIATTR_CRS_STACK_SIZE
	.align		4
.L_35:
        /*0048*/ 	.byte	0x04, 0x1e
        /*004a*/ 	.short	(.L_37 - .L_36)
.L_36:
        /*004c*/ 	.word	0x00000000


	//----- nvinfo : EIATTR_CBANK_PARAM_SIZE
	.align		4
.L_37:
        /*0050*/ 	.byte	0x03, 0x19
        /*0052*/ 	.short	0x0010


	//----- nvinfo : EIATTR_PARAM_CBANK
	.align		4
        /*0054*/ 	.byte	0x04, 0x0a
        /*0056*/ 	.short	(.L_39 - .L_38)
	.align		4
.L_38:
        /*0058*/ 	.word	index@(.nv.constant0._Z20mergeSortBlockKernelPiy)
        /*005c*/ 	.short	0x0380
        /*005e*/ 	.short	0x0010


	//----- nvinfo : EIATTR_SW_WAR
	.align		4
.L_39:
        /*0060*/ 	.byte	0x04, 0x36
        /*0062*/ 	.short	(.L_41 - .L_40)
.L_40:
        /*0064*/ 	.word	0x00000008
.L_41:


//--------------------- .nv.callgraph             --------------------------
	.section	.nv.callgraph,"",@"SHT_CUDA_CALLGRAPH"
	.align	4
	.sectionentsize	8
	.align		4
        /*0000*/ 	.word	0x00000000
	.align		4
        /*0004*/ 	.word	0xffffffff
	.align		4
        /*0008*/ 	.word	0x00000000
	.align		4
        /*000c*/ 	.word	0xfffffffe
	.align		4
        /*0010*/ 	.word	0x00000000
	.align		4
        /*0014*/ 	.word	0xfffffffd
	.align		4
        /*0018*/ 	.word	0x00000000
	.align		4
        /*001c*/ 	.word	0xfffffffc


//--------------------- .text._Z20mergeSortedSubarraysPiS_y --------------------------
	.section	.text._Z20mergeSortedSubarraysPiS_y,"ax",@progbits
	.align	128
        .global         _Z20mergeSortedSubarraysPiS_y
        .type           _Z20mergeSortedSubarraysPiS_y,@function
        .size           _Z20mergeSortedSubarraysPiS_y,(.L_x_127 - _Z20mergeSortedSubarraysPiS_y)
        .other          _Z20mergeSortedSubarraysPiS_y,@"STO_CUDA_ENTRY STV_DEFAULT"
_Z20mergeSortedSubarraysPiS_y:
.text._Z20mergeSortedSubarraysPiS_y:
[----:B------:R-:W-:Y:S01]  /*0000*/  LDC R1, c[0x0][0x37c] ;  /* 0x0000df00ff017b82 */ /* 0x000fe20000000800 */
[----:B------:R-:W0:Y:S07]  /*0010*/  S2R R15, SR_TID.X ;  /* 0x00000000000f7919 */ /* 0x000e2e0000002100 */
[----:B------:R-:W0:Y:S01]  /*0020*/  LDC.64 R2, c[0x0][0x390] ;  /* 0x0000e400ff027b82 */ /* 0x000e220000000a00 */
[----:B------:R-:W1:Y:S01]  /*0030*/  LDCU.64 UR4, c[0x0][0x388] ;  /* 0x00007100ff0477ac */ /* 0x000e620008000a00 */
[----:B------:R-:W-:Y:S01]  /*0040*/  BSSY.RECONVERGENT B0, `(.L_x_0) ;  /* 0x000008b000007945 */ /* 0x000fe20003800200 */
[----:B0-----:R-:W-:-:S04]  /*0050*/  ISETP.GE.U32.AND P0, PT, R15, R2, PT ;  /* 0x000000020f00720c */ /* 0x001fc80003f06070 */
[----:B------:R-:W-:-:S13]  /*0060*/  ISETP.GE.U32.AND.EX P0, PT, RZ, R3, PT, P0 ;  /* 0x00000003ff00720c */ /* 0x000fda0003f06100 */
[----:B-1----:R-:W-:Y:S05]  /*0070*/  @P0 BRA `(.L_x_1) ;  /* 0x00000008001c0947 */ /* 0x002fea0003800000 */
[----:B------:R-:W0:Y:S01]  /*0080*/  S2R R13, SR_CTAID.X ;  /* 0x00000000000d7919 */ /* 0x000e220000002500 */
[----:B------:R-:W1:Y:S01]  /*0090*/  LDC R0, c[0x0][0x360] ;  /* 0x0000d800ff007b82 */ /* 0x000e620000000800 */
[--C-:B------:R-:W-:Y:S01]  /*00a0*/  SHF.R.U64 R2, R2, 0x1, R3.reuse ;  /* 0x0000000102027819 */ /* 0x100fe20000001203 */
[----:B------:R-:W-:Y:S01]  /*00b0*/  IMAD.MOV.U32 R17, RZ, RZ, RZ ;  /* 0x000000ffff117224 */ /* 0x000fe200078e00ff */
[----:B------:R-:W-:-:S05]  /*00c0*/  SHF.R.U32.HI R3, RZ, 0x1, R3 ;  /* 0x00000001ff037819 */ /* 0x000fca0000011603 */
[----:B------:R-:W2:Y:S02]  /*00d0*/  LDC.64 R20, c[0x0][0x358] ;  /* 0x0000d600ff147b82 */ /* 0x000ea40000000a00 */
.L_x_16:
[CC--:B------:R-:W-:Y:S01]  /*00e0*/  ISETP.GT.U32.AND P0, PT, R15.reuse, R2.reuse, PT ;  /* 0x000000020f00720c */ /* 0x0c0fe20003f04070 */
[----:B------:R-:W-:Y:S01]  /*00f0*/  BSSY.RECONVERGENT B1, `(.L_x_2) ;  /* 0x0000051000017945 */ /* 0x000fe20003800200 */
[----:B------:R-:W-:Y:S02]  /*0100*/  ISETP.LT.U32.AND P1, PT, R15, R2, PT ;  /* 0x000000020f00720c */ /* 0x000fe40003f21070 */
[----:B------:R-:W-:-:S04]  /*0110*/  ISETP.GT.U32.AND.EX P0, PT, R17, R3, PT, P0 ;  /* 0x000000031100720c */ /* 0x000fc80003f04100 */
[-C--:B------:R-:W-:Y:S02]  /*0120*/  SEL R5, R15, R2.reuse, P0 ;  /* 0x000000020f057207 */ /* 0x080fe40000000000 */
[-C--:B------:R-:W-:Y:S02]  /*0130*/  SEL R7, R17, R3.reuse, P0 ;  /* 0x0000000311077207 */ /* 0x080fe40000000000 */
[----:B--2---:R-:W-:Y:S02]  /*0140*/  IADD3 R12, P2, PT, R5, -R2, RZ ;  /* 0x80000002050c7210 */ /* 0x004fe40007f5e0ff */
[----:B------:R-:W-:-:S03]  /*0150*/  ISETP.LT.U32.AND.EX P0, PT, R17, R3, PT, P1 ;  /* 0x000000031100720c */ /* 0x000fc60003f01110 */
[----:B------:R-:W-:Y:S01]  /*0160*/  IMAD.X R14, R7, 0x1, ~R3, P2 ;  /* 0x00000001070e7824 */ /* 0x000fe200010e0e03 */
[----:B------:R-:W-:Y:S01]  /*0170*/  SEL R23, R15, R2, P0 ;  /* 0x000000020f177207 */ /* 0x000fe20000000000 */
[----:B------:R-:W-:Y:S01]  /*0180*/  IMAD.MOV.U32 R16, RZ, RZ, R12 ;  /* 0x000000ffff107224 */ /* 0x000fe200078e000c */
[----:B------:R-:W-:Y:S01]  /*0190*/  SEL R25, R17, R3, P0 ;  /* 0x0000000311197207 */ /* 0x000fe20000000000 */
[----:B0-----:R-:W-:-:S07]  /*01a0*/  IMAD.MOV.U32 R18, RZ, RZ, R14 ;  /* 0x000000ffff127224 */ /* 0x001fce00078e000e */
.L_x_9:
[----:B------:R-:W-:Y:S01]  /*01b0*/  BSSY.RECONVERGENT B2, `(.L_x_3) ;  /* 0x0000033000027945 */ /* 0x000fe20003800200 */
.L_x_7:
[----:B------:R-:W-:Y:S01]  /*01c0*/  IADD3 R4, P0, PT, R23, -R12, RZ ;  /* 0x8000000c17047210 */ /* 0x000fe20007f1e0ff */
[----:B------:R-:W-:Y:S03]  /*01d0*/  BSSY.RELIABLE B3, `(.L_x_4) ;  /* 0x000002d000037945 */ /* 0x000fe60003800100 */
[----:B------:R-:W-:Y:S01]  /*01e0*/  IADD3 R7, P1, PT, RZ, -R4, RZ ;  /* 0x80000004ff077210 */ /* 0x000fe20007f3e0ff */
[----:B------:R-:W-:-:S04]  /*01f0*/  IMAD.X R5, R25, 0x1, ~R14, P0 ;  /* 0x0000000119057824 */ /* 0x000fc800000e0e0e */
[----:B------:R-:W-:Y:S01]  /*0200*/  IMAD.X R6, RZ, RZ, ~R5, P1 ;  /* 0x000000ffff067224 */ /* 0x000fe200008e0e05 */
[----:B------:R-:W-:-:S04]  /*0210*/  ISETP.LT.AND P0, PT, R5, RZ, PT ;  /* 0x000000ff0500720c */ /* 0x000fc80003f01270 */
[----:B------:R-:W-:Y:S02]  /*0220*/  SEL R5, R6, R5, P0 ;  /* 0x0000000506057207 */ /* 0x000fe40000000000 */
[----:B------:R-:W-:-:S04]  /*0230*/  SEL R4, R7, R4, P0 ;  /* 0x0000000407047207 */ /* 0x000fc80000000000 */
[----:B------:R-:W-:-:S05]  /*0240*/  LEA.HI R4, P0, R5, R4, RZ, 0x1 ;  /* 0x0000000405047211 */ /* 0x000fca00078108ff */
[----:B------:R-:W-:-:S05]  /*0250*/  IMAD.X R5, RZ, RZ, R5, P0 ;  /* 0x000000ffff057224 */ /* 0x000fca00000e0605 */
[--C-:B------:R-:W-:Y:S02]  /*0260*/  SHF.R.S64 R4, R4, 0x1, R5.reuse ;  /* 0x0000000104047819 */ /* 0x100fe40000001005 */
[----:B------:R-:W-:Y:S02]  /*0270*/  SHF.R.S32.HI R5, RZ, 0x1, R5 ;  /* 0x00000001ff057819 */ /* 0x000fe40000011405 */
[C---:B------:R-:W-:Y:S02]  /*0280*/  IADD3 R27, P1, PT, R4.reuse, R16, RZ ;  /* 0x00000010041b7210 */ /* 0x040fe40007f3e0ff */
[----:B------:R-:W-:Y:S02]  /*0290*/  IADD3 R4, P2, PT, -R4, R23, RZ ;  /* 0x0000001704047210 */ /* 0x000fe40007f5e1ff */
[----:B------:R-:W-:Y:S01]  /*02a0*/  ISETP.GT.U32.AND P0, PT, R27, R2, PT ;  /* 0x000000021b00720c */ /* 0x000fe20003f04070 */
[----:B------:R-:W-:Y:S02]  /*02b0*/  IMAD.X R29, R5, 0x1, R18, P1 ;  /* 0x00000001051d7824 */ /* 0x000fe400008e0612 */
[----:B------:R-:W-:-:S03]  /*02c0*/  IMAD.X R5, R25, 0x1, ~R5, P2 ;  /* 0x0000000119057824 */ /* 0x000fc600010e0e05 */
[----:B------:R-:W-:-:S04]  /*02d0*/  ISETP.GT.U32.AND.EX P0, PT, R29, R3, PT, P0 ;  /* 0x000000031d00720c */ /* 0x000fc80003f04100 */
[----:B------:R-:W-:-:S13]  /*02e0*/  ISETP.LT.OR P0, PT, R5, RZ, P0 ;  /* 0x000000ff0500720c */ /* 0x000fda0000701670 */
[----:B------:R-:W-:Y:S05]  /*02f0*/  @P0 BRA `(.L_x_5) ;  /* 0x0000000000680947 */ /* 0x000fea0003800000 */
[----:B------:R-:W0:Y:S01]  /*0300*/  LDC.64 R6, c[0x0][0x390] ;  /* 0x0000e400ff067b82 */ /* 0x000e220000000a00 */
[----:B------:R-:W-:-:S04]  /*0310*/  ISETP.NE.U32.AND P1, PT, R27, RZ, PT ;  /* 0x000000ff1b00720c */ /* 0x000fc80003f25070 */
[----:B------:R-:W-:Y:S01]  /*0320*/  ISETP.NE.AND.EX P1, PT, R29, RZ, PT, P1 ;  /* 0x000000ff1d00720c */ /* 0x000fe20003f25310 */
[----:B0-----:R-:W-:-:S04]  /*0330*/  IMAD.WIDE.U32 R10, R13, R6, R4 ;  /* 0x000000060d0a7225 */ /* 0x001fc800078e0004 */
[----:B------:R-:W-:Y:S01]  /*0340*/  IMAD R19, R13, R7, RZ ;  /* 0x000000070d137224 */ /* 0x000fe200078e02ff */
[----:B------:R-:W-:-:S03]  /*0350*/  LEA R8, P0, R10, UR4, 0x2 ;  /* 0x000000040a087c11 */ /* 0x000fc6000f8010ff */
[----:B------:R-:W-:-:S05]  /*0360*/  IMAD.IADD R9, R11, 0x1, R19 ;  /* 0x000000010b097824 */ /* 0x000fca00078e0213 */
[----:B------:R-:W-:Y:S01]  /*0370*/  LEA.HI.X R9, R10, UR5, R9, 0x2, P0 ;  /* 0x000000050a097c11 */ /* 0x000fe200080f1409 */
[----:B------:R-:W-:Y:S01]  /*0380*/  IMAD.WIDE.U32 R10, R13, R6, R2 ;  /* 0x000000060d0a7225 */ /* 0x000fe200078e0002 */
[----:B------:R-:W-:-:S04]  /*0390*/  ISETP.EQ.U32.AND P0, PT, R4, R2, PT ;  /* 0x000000020400720c */ /* 0x000fc80003f02070 */
[----:B------:R-:W-:Y:S02]  /*03a0*/  ISETP.EQ.OR.EX P0, PT, R5, R3, !P1, P0 ;  /* 0x000000030500720c */ /* 0x000fe40004f02700 */
[----:B------:R-:W-:-:S04]  /*03b0*/  IADD3 R22, P2, PT, R27, R10, RZ ;  /* 0x0000000a1b167210 */ /* 0x000fc80007f5e0ff */
[----:B------:R-:W-:Y:S02]  /*03c0*/  IADD3.X R11, PT, PT, R29, R19, R11, P2, !PT ;  /* 0x000000131d0b7210 */ /* 0x000fe400017fe40b */
[----:B------:R-:W-:-:S04]  /*03d0*/  LEA R10, P1, R22, UR4, 0x2 ;  /* 0x00000004160a7c11 */ /* 0x000fc8000f8210ff */
[----:B------:R-:W-:Y:S01]  /*03e0*/  LEA.HI.X R11, R22, UR5, R11, 0x2, P1 ;  /* 0x00000005160b7c11 */ /* 0x000fe200088f140b */
[----:B------:R-:W-:Y:S05]  /*03f0*/  @P0 BREAK.RELIABLE B3 ;  /* 0x0000000000030942 */ /* 0x000fea0003800100 */
[----:B------:R-:W-:Y:S05]  /*0400*/  @P0 BRA `(.L_x_6) ;  /* 0x0000000000340947 */ /* 0x000fea0003800000 */
[C---:B--2---:R-:W-:Y:S02]  /*0410*/  R2UR UR6, R20.reuse ;  /* 0x00000000140672ca */ /* 0x044fe400000e0000 */
[C---:B------:R-:W-:Y:S02]  /*0420*/  R2UR UR7, R21.reuse ;  /* 0x00000000150772ca */ /* 0x040fe400000e0000 */
[----:B------:R-:W-:Y:S02]  /*0430*/  R2UR UR8, R20 ;  /* 0x00000000140872ca */ /* 0x000fe400000e0000 */
[----:B------:R-:W-:-:S09]  /*0440*/  R2UR UR9, R21 ;  /* 0x00000000150972ca */ /* 0x000fd200000e0000 */
[----:B------:R-:W2:Y:S04]  /*0450*/  LDG.E R22, desc[UR6][R8.64] ;  /* 0x0000000608167981 */ /* 0x000ea8000c1e1900 */
[----:B------:R-:W2:Y:S02]  /*0460*/  LDG.E R24, desc[UR8][R10.64+-0x4] ;  /* 0xfffffc080a187981 */ /* 0x000ea4000c1e1900 */
[----:B--2---:R-:W-:-:S13]  /*0470*/  ISETP.GT.AND P0, PT, R22, R24, PT ;  /* 0x000000181600720c */ /* 0x004fda0003f04270 */
[----:B------:R-:W-:Y:S05]  /*0480*/  @P0 BREAK.RELIABLE B3 ;  /* 0x0000000000030942 */ /* 0x000fea0003800100 */
[----:B------:R-:W-:Y:S05]  /*0490*/  @P0 BRA `(.L_x_6) ;  /* 0x0000000000100947 */ /* 0x000fea0003800000 */
.L_x_5:
[----:B------:R-:W-:Y:S05]  /*04a0*/  BSYNC.RELIABLE B3 ;  /* 0x0000000000037941 */ /* 0x000fea0003800100 */
.L_x_4:
[----:B------:R-:W-:-:S05]  /*04b0*/  IADD3 R12, P0, PT, R4, 0x1, RZ ;  /* 0x00000001040c7810 */ /* 0x000fca0007f1e0ff */
[----:B------:R-:W-:Y:S01]  /*04c0*/  IMAD.X R14, RZ, RZ, R5, P0 ;  /* 0x000000ffff0e7224 */ /* 0x000fe200000e0605 */
[----:B------:R-:W-:Y:S07]  /*04d0*/  BRA `(.L_x_7) ;  /* 0xfffffffc00387947 */ /* 0x000fee000383ffff */
.L_x_6:
[----:B------:R-:W-:Y:S05]  /*04e0*/  BSYNC.RECONVERGENT B2 ;  /* 0x0000000000027941 */ /* 0x000fea0003800200 */
.L_x_3:
[----:B------:R-:W-:Y:S02]  /*04f0*/  ISETP.NE.U32.AND P0, PT, R4, RZ, PT ;  /* 0x000000ff0400720c */ /* 0x000fe40003f05070 */
[----:B------:R-:W-:Y:S02]  /*0500*/  ISETP.EQ.U32.AND P1, PT, R27, R2, PT ;  /* 0x000000021b00720c */ /* 0x000fe40003f22070 */
[----:B------:R-:W-:-:S04]  /*0510*/  ISETP.NE.AND.EX P0, PT, R5, RZ, PT, P0 ;  /* 0x000000ff0500720c */ /* 0x000fc80003f05300 */
[----:B------:R-:W-:-:S13]  /*0520*/  ISETP.EQ.OR.EX P0, PT, R29, R3, !P0, P1 ;  /* 0x000000031d00720c */ /* 0x000fda0004702710 */
        /* <DEDUP_REMOVED lines=8> */
[----:B------:R-:W-:Y:S02]  /*05b0*/  @P0 IADD3 R16, P1, PT, R27, 0x1, RZ ;  /* 0x000000011b100810 */ /* 0x000fe40007f3e0ff */
[----:B------:R-:W-:-:S03]  /*05c0*/  @P0 IADD3 R23, P2, PT, R4, -0x1, RZ ;  /* 0xffffffff04170810 */ /* 0x000fc60007f5e0ff */
[----:B------:R-:W-:Y:S01]  /*05d0*/  @P0 IMAD.X R18, RZ, RZ, R29, P1 ;  /* 0x000000ffff120224 */ /* 0x000fe200008e061d */
[----:B------:R-:W-:Y:S01]  /*05e0*/  @P0 IADD3.X R25, PT, PT, R5, -0x1, RZ, P2, !PT ;  /* 0xffffffff05190810 */ /* 0x000fe200017fe4ff */
[----:B------:R-:W-:Y:S08]  /*05f0*/  @P0 BRA `(.L_x_9) ;  /* 0xfffffff800ec0947 */ /* 0x000ff0000383ffff */
.L_x_8:
[----:B------:R-:W-:Y:S05]  /*0600*/  BSYNC.RECONVERGENT B1 ;  /* 0x0000000000017941 */ /* 0x000fea0003800200 */
.L_x_2:
[----:B------:R-:W-:Y:S01]  /*0610*/  ISETP.GE.U32.AND P0, PT, R4, R2, PT ;  /* 0x000000020400720c */ /* 0x000fe20003f06070 */
[----:B------:R-:W-:Y:S03]  /*0620*/  BSSY.RECONVERGENT B1, `(.L_x_10) ;  /* 0x0000027000017945 */ /* 0x000fe60003800200 */
[----:B------:R-:W-:-:S13]  /*0630*/  ISETP.GE.U32.AND.EX P0, PT, R5, R3, PT, P0 ;  /* 0x000000030500720c */ /* 0x000fda0003f06100 */
[----:B------:R-:W-:Y:S05]  /*0640*/  @P0 BRA `(.L_x_11) ;  /* 0x0000000000600947 */ /* 0x000fea0003800000 */
[----:B------:R-:W-:Y:S02]  /*0650*/  ISETP.NE.U32.AND P0, PT, R27, R2, PT ;  /* 0x000000021b00720c */ /* 0x000fe40003f05070 */
[----:B--2---:R-:W-:Y:S02]  /*0660*/  R2UR UR6, R20 ;  /* 0x00000000140672ca */ /* 0x004fe400000e0000 */
[----:B------:R-:W-:Y:S02]  /*0670*/  R2UR UR7, R21 ;  /* 0x00000000150772ca */ /* 0x000fe400000e0000 */
[----:B------:R-:W-:Y:S01]  /*0680*/  ISETP.NE.AND.EX P0, PT, R29, R3, PT, P0 ;  /* 0x000000031d00720c */ /* 0x000fe20003f05300 */
[----:B------:R-:W-:Y:S10]  /*0690*/  BSSY.RELIABLE B2, `(.L_x_12) ;  /* 0x0000009000027945 */ /* 0x000ff40003800100 */
[----:B------:R0:W5:Y:S02]  /*06a0*/  LDG.E R12, desc[UR6][R8.64] ;  /* 0x00000006080c7981 */ /* 0x000164000c1e1900 */
[----:B------:R-:W-:Y:S05]  /*06b0*/  @!P0 BRA `(.L_x_13) ;  /* 0x0000000000188947 */ /* 0x000fea0003800000 */
[----:B------:R-:W-:Y:S02]  /*06c0*/  R2UR UR6, R20 ;  /* 0x00000000140672ca */ /* 0x000fe400000e0000 */
[----:B------:R-:W-:-:S13]  /*06d0*/  R2UR UR7, R21 ;  /* 0x00000000150772ca */ /* 0x000fda00000e0000 */
[----:B------:R-:W2:Y:S02]  /*06e0*/  LDG.E R11, desc[UR6][R10.64] ;  /* 0x000000060a0b7981 */ /* 0x000ea4000c1e1900 */
[----:B--2--5:R-:W-:-:S13]  /*06f0*/  ISETP.GT.AND P0, PT, R12, R11, PT ;  /* 0x0000000b0c00720c */ /* 0x024fda0003f04270 */
[----:B------:R-:W-:Y:S05]  /*0700*/  @P0 BREAK.RELIABLE B2 ;  /* 0x0000000000020942 */ /* 0x000fea0003800100 */
[----:B------:R-:W-:Y:S05]  /*0710*/  @P0 BRA `(.L_x_14) ;  /* 0x0000000000380947 */ /* 0x000fea0003800000 */
.L_x_13:
[----:B------:R-:W-:Y:S05]  /*0720*/  BSYNC.RELIABLE B2 ;  /* 0x0000000000027941 */ /* 0x000fea0003800100 */
.L_x_12:
[----:B------:R-:W0:Y:S01]  /*0730*/  LDCU.64 UR6, c[0x0][0x380] ;  /* 0x00007000ff0677ac */ /* 0x000e220008000a00 */
[----:B------:R-:W-:Y:S01]  /*0740*/  IMAD.MOV.U32 R16, RZ, RZ, R15 ;  /* 0x000000ffff107224 */ /* 0x000fe200078e000f */
[----:B------:R-:W-:Y:S02]  /*0750*/  R2UR UR8, R20 ;  /* 0x00000000140872ca */ /* 0x000fe400000e0000 */
[----:B------:R-:W-:Y:S01]  /*0760*/  R2UR UR9, R21 ;  /* 0x00000000150972ca */ /* 0x000fe200000e0000 */
[----:B------:R-:W-:-:S04]  /*0770*/  IMAD.WIDE.U32 R4, R13, R6, R16 ;  /* 0x000000060d047225 */ /* 0x000fc800078e0010 */
[----:B------:R-:W-:Y:S01]  /*0780*/  IMAD.IADD R19, R19, 0x1, R5 ;  /* 0x0000000113137824 */ /* 0x000fe200078e0205 */
[----:B0-----:R-:W-:-:S04]  /*0790*/  LEA R8, P0, R4, UR6, 0x2 ;  /* 0x0000000604087c11 */ /* 0x001fc8000f8010ff */
[----:B------:R-:W-:-:S05]  /*07a0*/  LEA.HI.X R9, R4, UR7, R19, 0x2, P0 ;  /* 0x0000000704097c11 */ /* 0x000fca00080f1413 */
[----:B-----5:R2:W-:Y:S01]  /*07b0*/  STG.E desc[UR8][R8.64], R12 ;  /* 0x0000000c08007986 */ /* 0x0205e2000c101908 */
[----:B------:R-:W-:Y:S05]  /*07c0*/  BRA `(.L_x_15) ;  /* 0x0000000000307947 */ /* 0x000fea0003800000 */
.L_x_11:
[----:B--2---:R-:W-:Y:S02]  /*07d0*/  R2UR UR6, R20 ;  /* 0x00000000140672ca */ /* 0x004fe400000e0000 */
[----:B------:R-:W-:-:S13]  /*07e0*/  R2UR UR7, R21 ;  /* 0x00000000150772ca */ /* 0x000fda00000e0000 */
[----:B------:R0:W5:Y:S02]  /*07f0*/  LDG.E R11, desc[UR6][R10.64] ;  /* 0x000000060a0b7981 */ /* 0x000164000c1e1900 */
.L_x_14:
        /* <DEDUP_REMOVED lines=8> */
[----:B-----5:R0:W-:Y:S04]  /*0880*/  STG.E desc[UR8][R8.64], R11 ;  /* 0x0000000b08007986 */ /* 0x0201e8000c101908 */
.L_x_15:
[----:B------:R-:W-:Y:S05]  /*0890*/  BSYNC.RECONVERGENT B1 ;  /* 0x0000000000017941 */ /* 0x000fea0003800200 */
.L_x_10:
[----:B-1----:R-:W-:-:S04]  /*08a0*/  IADD3 R15, P1, PT, R0, R15, RZ ;  /* 0x0000000f000f7210 */ /* 0x002fc80007f3e0ff */
[----:B------:R-:W-:Y:S01]  /*08b0*/  ISETP.GE.U32.AND P0, PT, R15, R6, PT ;  /* 0x000000060f00720c */ /* 0x000fe20003f06070 */
[----:B------:R-:W-:-:S05]  /*08c0*/  IMAD.X R17, RZ, RZ, R17, P1 ;  /* 0x000000ffff117224 */ /* 0x000fca00008e0611 */
[----:B------:R-:W-:-:S13]  /*08d0*/  ISETP.GE.U32.AND.EX P0, PT, R17, R7, PT, P0 ;  /* 0x000000071100720c */ /* 0x000fda0003f06100 */
[----:B------:R-:W-:Y:S05]  /*08e0*/  @!P0 BRA `(.L_x_16) ;  /* 0xfffffff400fc8947 */ /* 0x000fea000383ffff */
.L_x_1:
[----:B------:R-:W-:Y:S05]  /*08f0*/  BSYNC.RECONVERGENT B0 ;  /* 0x0000000000007941 */ /* 0x000fea0003800200 */
.L_x_0:
[----:B------:R-:W-:Y:S05]  /*0900*/  WARPSYNC.ALL ;  /* 0x0000000000007948 */ /* 0x000fea0003800000 */
[----:B------:R-:W-:Y:S06]  /*0910*/  BAR.SYNC.DEFER_BLOCKING 0x0 ;  /* 0x0000000000007b1d */ /* 0x000fec0000010000 */
[----:B------:R-:W-:Y:S05]  /*0920*/  EXIT ;  /* 0x000000000000794d */ /* 0x000fea0003800000 */
.L_x_17:
[----:B------:R-:W-:-:S00]  /*0930*/  BRA `(.L_x_17) ;  /* 0xfffffffc00fc7947 */ /* 0x000fc0000383ffff */
[----:B------:R-:W-:-:S00]  /*0940*/  NOP ;  /* 0x0000000000007918 */ /* 0x000fc00000000000 */
        /* <DEDUP_REMOVED lines=11> */
.L_x_127:


//--------------------- .text._Z20mergeSortBlockKernelPiy --------------------------
	.section	.text._Z20mergeSortBlockKernelPiy,"ax",@progbits
	.align	128
        .global         _Z20mergeSortBlockKernelPiy
        .type           _Z20mergeSortBlockKernelPiy,@function
        .size           _Z20mergeSortBlockKernelPiy,(.L_x_128 - _Z20mergeSortBlockKernelPiy)
        .other          _Z20mergeSortBlockKernelPiy,@"STO_CUDA_ENTRY STV_DEFAULT"
_Z20mergeSortBlockKernelPiy:
.text._Z20mergeSortBlockKernelPiy:
[----:B------:R-:W-:Y:S01]  /*0000*/  LDC R1, c[0x0][0x37c] ;  /* 0x0000df00ff017b82 */ /* 0x000fe20000000800 */
[----:B------:R-:W0:Y:S07]  /*0010*/  S2R R0, SR_TID.X ;  /* 0x0000000000007919 */ /* 0x000e2e0000002100 */
[----:B------:R-:W0:Y:S01]  /*0020*/  S2UR UR4, SR_CTAID.X ;  /* 0x00000000000479c3 */ /* 0x000e220000002500 */
[----:B------:R-:W1:Y:S01]  /*0030*/  LDCU.64 UR8, c[0x0][0x388] ;  /* 0x00007100ff0877ac */ /* 0x000e620008000a00 */
[----:B------:R-:W-:Y:S01]  /*0040*/  IMAD.MOV.U32 R7, RZ, RZ, 0x7fffffff ;  /* 0x7fffffffff077424 */ /* 0x000fe200078e00ff */
[----:B------:R-:W2:Y:S05]  /*0050*/  LDCU.64 UR6, c[0x0][0x358] ;  /* 0x00006b00ff0677ac */ /* 0x000eaa0008000a00 */
[----:B------:R-:W0:Y:S08]  /*0060*/  LDC R5, c[0x0][0x360] ;  /* 0x0000d800ff057b82 */ /* 0x000e300000000800 */
[----:B------:R-:W3:Y:S01]  /*0070*/  LDC.64 R2, c[0x0][0x380] ;  /* 0x0000e000ff027b82 */ /* 0x000ee20000000a00 */
[----:B0-----:R-:W-:-:S05]  /*0080*/  IMAD R5, R5, UR4, R0 ;  /* 0x0000000405057c24 */ /* 0x001fca000f8e0200 */
[C---:B-1----:R-:W-:Y:S01]  /*0090*/  ISETP.GE.U32.AND P0, PT, R5.reuse, UR8, PT ;  /* 0x0000000805007c0c */ /* 0x042fe2000bf06070 */
[----:B---3--:R-:W-:-:S03]  /*00a0*/  IMAD.WIDE.U32 R2, R5, 0x4, R2 ;  /* 0x0000000405027825 */ /* 0x008fc600078e0002 */
[----:B------:R-:W-:Y:S01]  /*00b0*/  ISETP.GE.U32.AND.EX P1, PT, RZ, UR9, PT, P0 ;  /* 0x00000009ff007c0c */ /* 0x000fe2000bf26100 */
[----:B------:R-:W0:Y:S01]  /*00c0*/  S2UR UR5, SR_CgaCtaId ;  /* 0x00000000000579c3 */ /* 0x000e220000008800 */
[C---:B------:R-:W-:Y:S02]  /*00d0*/  LOP3.LUT R5, R0.reuse, 0x1, RZ, 0x3c, !PT ;  /* 0x0000000100057812 */ /* 0x040fe400078e3cff */
[----:B------:R-:W-:-:S09]  /*00e0*/  ISETP.GE.U32.AND P3, PT, R0, 0x100, PT ;  /* 0x000001000000780c */ /* 0x000fd20003f66070 */
[----:B--2---:R-:W2:Y:S01]  /*00f0*/  @!P1 LDG.E R7, desc[UR6][R2.64] ;  /* 0x0000000602079981 */ /* 0x004ea2000c1e1900 */
[----:B------:R-:W-:Y:S01]  /*0100*/  ISETP.GT.U32.AND P0, PT, R5, R0, PT ;  /* 0x000000000500720c */ /* 0x000fe20003f04070 */
[----:B------:R-:W-:Y:S01]  /*0110*/  UMOV UR4, 0x400 ;  /* 0x0000040000047882 */ /* 0x000fe20000000000 */
[----:B------:R-:W-:Y:S01]  /*0120*/  BSSY.RECONVERGENT B0, `(.L_x_18) ;  /* 0x0000017000007945 */ /* 0x000fe20003800200 */
[----:B------:R-:W-:Y:S02]  /*0130*/  P2R R12, PR, RZ, 0x2 ;  /* 0x00000002ff0c7803 */ /* 0x000fe40000000000 */
[----:B------:R-:W-:Y:S01]  /*0140*/  ISETP.GT.U32.AND.EX P0, PT, RZ, RZ, !P3, P0 ;  /* 0x000000ffff00720c */ /* 0x000fe20005f04100 */
[----:B0-----:R-:W-:-:S06]  /*0150*/  ULEA UR4, UR5, UR4, 0x18 ;  /* 0x0000000405047291 */ /* 0x001fcc000f8ec0ff */
[----:B------:R-:W-:Y:S02]  /*0160*/  LEA R4, R0, UR4, 0x2 ;  /* 0x0000000400047c11 */ /* 0x000fe4000f8e10ff */
[----:B------:R-:W-:-:S03]  /*0170*/  LEA R5, R5, UR4, 0x2 ;  /* 0x0000000405057c11 */ /* 0x000fc6000f8e10ff */
[----:B--2---:R0:W-:Y:S01]  /*0180*/  STS [R4], R7 ;  /* 0x0000000704007388 */ /* 0x0041e20000000800 */
[----:B------:R-:W-:Y:S06]  /*0190*/  BAR.SYNC.DEFER_BLOCKING 0x0 ;  /* 0x0000000000007b1d */ /* 0x000fec0000010000 */
[----:B------:R-:W-:Y:S05]  /*01a0*/  @!P0 BRA `(.L_x_19) ;  /* 0x0000000000388947 */ /* 0x000fea0003800000 */
[----:B------:R-:W-:-:S13]  /*01b0*/  LOP3.LUT P1, RZ, R0, 0x2, RZ, 0xc0, !PT ;  /* 0x0000000200ff7812 */ /* 0x000fda000782c0ff */
[----:B------:R-:W-:Y:S05]  /*01c0*/  @P1 BRA `(.L_x_20) ;  /* 0x00000000001c1947 */ /* 0x000fea0003800000 */
[----:B------:R-:W-:Y:S04]  /*01d0*/  LDS R6, [R4] ;  /* 0x0000000004067984 */ /* 0x000fe80000000800 */
[----:B0-----:R-:W0:Y:S02]  /*01e0*/  LDS R7, [R5] ;  /* 0x0000000005077984 */ /* 0x001e240000000800 */
[----:B0-----:R-:W-:-:S13]  /*01f0*/  ISETP.GT.AND P1, PT, R6, R7, PT ;  /* 0x000000070600720c */ /* 0x001fda0003f24270 */
[----:B------:R-:W-:Y:S05]  /*0200*/  @!P1 BRA `(.L_x_19) ;  /* 0x0000000000209947 */ /* 0x000fea0003800000 */
[----:B------:R1:W-:Y:S04]  /*0210*/  STS [R4], R7 ;  /* 0x0000000704007388 */ /* 0x0003e80000000800 */
[----:B------:R1:W-:Y:S01]  /*0220*/  STS [R5], R6 ;  /* 0x0000000605007388 */ /* 0x0003e20000000800 */
[----:B------:R-:W-:Y:S05]  /*0230*/  BRA `(.L_x_19) ;  /* 0x0000000000147947 */ /* 0x000fea0003800000 */
.L_x_20:
[----:B------:R-:W-:Y:S04]  /*0240*/  LDS R6, [R4] ;  /* 0x0000000004067984 */ /* 0x000fe80000000800 */
[----:B0-----:R-:W0:Y:S02]  /*0250*/  LDS R7, [R5] ;  /* 0x0000000005077984 */ /* 0x001e240000000800 */
[----:B0-----:R-:W-:-:S13]  /*0260*/  ISETP.GE.AND P1, PT, R6, R7, PT ;  /* 0x000000070600720c */ /* 0x001fda0003f26270 */
[----:B------:R2:W-:Y:S04]  /*0270*/  @!P1 STS [R4], R7 ;  /* 0x0000000704009388 */ /* 0x0005e80000000800 */
[----:B------:R2:W-:Y:S02]  /*0280*/  @!P1 STS [R5], R6 ;  /* 0x0000000605009388 */ /* 0x0005e40000000800 */
.L_x_19:
[----:B------:R-:W-:Y:S05]  /*0290*/  BSYNC.RECONVERGENT B0 ;  /* 0x0000000000007941 */ /* 0x000fea0003800200 */
.L_x_18:
[C---:B012---:R-:W-:Y:S01]  /*02a0*/  LOP3.LUT R7, R0.reuse, 0x2, RZ, 0x3c, !PT ;  /* 0x0000000200077812 */ /* 0x047fe200078e3cff */
[----:B------:R-:W-:Y:S01]  /*02b0*/  BAR.SYNC.DEFER_BLOCKING 0x0 ;  /* 0x0000000000007b1d */ /* 0x000fe20000010000 */
[----:B------:R-:W-:Y:S02]  /*02c0*/  LOP3.LUT R9, R0, 0x4, RZ, 0xc0, !PT ;  /* 0x0000000400097812 */ /* 0x000fe400078ec0ff */
[C---:B------:R-:W-:Y:S02]  /*02d0*/  ISETP.GT.U32.AND P1, PT, R7.reuse, R0, PT ;  /* 0x000000000700720c */ /* 0x040fe40003f24070 */
[----:B------:R-:W-:Y:S01]  /*02e0*/  LEA R6, R7, UR4, 0x2 ;  /* 0x0000000407067c11 */ /* 0x000fe2000f8e10ff */
[----:B------:R-:W-:Y:S01]  /*02f0*/  BSSY.RECONVERGENT B0, `(.L_x_21) ;  /* 0x0000012000007945 */ /* 0x000fe20003800200 */
[----:B------:R-:W-:-:S13]  /*0300*/  ISETP.GT.U32.AND.EX P1, PT, RZ, RZ, !P3, P1 ;  /* 0x000000ffff00720c */ /* 0x000fda0005f24110 */
[----:B------:R-:W-:Y:S05]  /*0310*/  @!P1 BRA `(.L_x_22) ;  /* 0x00000000003c9947 */ /* 0x000fea0003800000 */
[----:B------:R-:W-:-:S04]  /*0320*/  ISETP.NE.U32.AND P2, PT, R9, RZ, PT ;  /* 0x000000ff0900720c */ /* 0x000fc80003f45070 */
[----:B------:R-:W-:-:S13]  /*0330*/  ISETP.NE.AND.EX P2, PT, RZ, RZ, PT, P2 ;  /* 0x000000ffff00720c */ /* 0x000fda0003f45320 */
[----:B------:R-:W-:Y:S05]  /*0340*/  @!P2 BRA `(.L_x_23) ;  /* 0x00000000001ca947 */ /* 0x000fea0003800000 */
[----:B------:R-:W-:Y:S04]  /*0350*/  LDS R7, [R4] ;  /* 0x0000000004077984 */ /* 0x000fe80000000800 */
[----:B------:R-:W0:Y:S02]  /*0360*/  LDS R8, [R6] ;  /* 0x0000000006087984 */ /* 0x000e240000000800 */
[----:B0-----:R-:W-:-:S13]  /*0370*/  ISETP.GE.AND P2, PT, R7, R8, PT ;  /* 0x000000080700720c */ /* 0x001fda0003f46270 */
[----:B------:R-:W-:Y:S05]  /*0380*/  @P2 BRA `(.L_x_22) ;  /* 0x0000000000202947 */ /* 0x000fea0003800000 */
[----:B------:R1:W-:Y:S04]  /*0390*/  STS [R4], R8 ;  /* 0x0000000804007388 */ /* 0x0003e80000000800 */
[----:B------:R1:W-:Y:S01]  /*03a0*/  STS [R6], R7 ;  /* 0x0000000706007388 */ /* 0x0003e20000000800 */
[----:B------:R-:W-:Y:S05]  /*03b0*/  BRA `(.L_x_22) ;  /* 0x0000000000147947 */ /* 0x000fea0003800000 */
.L_x_23:
[----:B------:R-:W-:Y:S04]  /*03c0*/  LDS R7, [R4] ;  /* 0x0000000004077984 */ /* 0x000fe80000000800 */
[----:B------:R-:W0:Y:S02]  /*03d0*/  LDS R8, [R6] ;  /* 0x0000000006087984 */ /* 0x000e240000000800 */
[----:B0-----:R-:W-:-:S13]  /*03e0*/  ISETP.GT.AND P2, PT, R7, R8, PT ;  /* 0x000000080700720c */ /* 0x001fda0003f44270 */
[----:B------:R0:W-:Y:S04]  /*03f0*/  @P2 STS [R4], R8 ;  /* 0x0000000804002388 */ /* 0x0001e80000000800 */
[----:B------:R0:W-:Y:S02]  /*0400*/  @P2 STS [R6], R7 ;  /* 0x0000000706002388 */ /* 0x0001e40000000800 */
.L_x_22:
[----:B------:R-:W-:Y:S05]  /*0410*/  BSYNC.RECONVERGENT B0 ;  /* 0x0000000000007941 */ /* 0x000fea0003800200 */
.L_x_21:
[----:B------:R-:W-:Y:S06]  /*0420*/  BAR.SYNC.DEFER_BLOCKING 0x0 ;  /* 0x0000000000007b1d */ /* 0x000fec0000010000 */
[----:B------:R-:W-:Y:S04]  /*0430*/  BSSY.RECONVERGENT B0, `(.L_x_24) ;  /* 0x0000011000007945 */ /* 0x000fe80003800200 */
[----:B------:R-:W-:Y:S05]  /*0440*/  @!P0 BRA `(.L_x_25) ;  /* 0x00000000003c8947 */ /* 0x000fea0003800000 */
[----:B------:R-:W-:-:S04]  /*0450*/  ISETP.NE.U32.AND P2, PT, R9, RZ, PT ;  /* 0x000000ff0900720c */ /* 0x000fc80003f45070 */
[----:B------:R-:W-:-:S13]  /*0460*/  ISETP.NE.AND.EX P2, PT, RZ, RZ, PT, P2 ;  /* 0x000000ffff00720c */ /* 0x000fda0003f45320 */
[----:B------:R-:W-:Y:S05]  /*0470*/  @!P2 BRA `(.L_x_26) ;  /* 0x00000000001ca947 */ /* 0x000fea0003800000 */
[----:B01----:R-:W-:Y:S04]  /*0480*/  LDS R8, [R4] ;  /* 0x0000000004087984 */ /* 0x003fe80000000800 */
[----:B------:R-:W0:Y:S02]  /*0490*/  LDS R7, [R5] ;  /* 0x0000000005077984 */ /* 0x000e240000000800 */
[----:B0-----:R-:W-:-:S13]  /*04a0*/  ISETP.GE.AND P2, PT, R8, R7, PT ;  /* 0x000000070800720c */ /* 0x001fda0003f46270 */
[----:B------:R-:W-:Y:S05]  /*04b0*/  @P2 BRA `(.L_x_25) ;  /* 0x0000000000202947 */ /* 0x000fea0003800000 */
[----:B------:R3:W-:Y:S04]  /*04c0*/  STS [R4], R7 ;  /* 0x0000000704007388 */ /* 0x0007e80000000800 */
[----:B------:R3:W-:Y:S01]  /*04d0*/  STS [R5], R8 ;  /* 0x0000000805007388 */ /* 0x0007e20000000800 */
[----:B------:R-:W-:Y:S05]  /*04e0*/  BRA `(.L_x_25) ;  /* 0x0000000000147947 */ /* 0x000fea0003800000 */
.L_x_26:
[----:B01----:R-:W-:Y:S04]  /*04f0*/  LDS R8, [R4] ;  /* 0x0000000004087984 */ /* 0x003fe80000000800 */
[----:B------:R-:W0:Y:S02]  /*0500*/  LDS R7, [R5] ;  /* 0x0000000005077984 */ /* 0x000e240000000800 */
[----:B0-----:R-:W-:-:S13]  /*0510*/  ISETP.GT.AND P2, PT, R8, R7, PT ;  /* 0x000000070800720c */ /* 0x001fda0003f44270 */
[----:B------:R2:W-:Y:S04]  /*0520*/  @P2 STS [R4], R7 ;  /* 0x0000000704002388 */ /* 0x0005e80000000800 */
[----:B------:R2:W-:Y:S02]  /*0530*/  @P2 STS [R5], R8 ;  /* 0x0000000805002388 */ /* 0x0005e40000000800 */
.L_x_25:
[----:B------:R-:W-:Y:S05]  /*0540*/  BSYNC.RECONVERGENT B0 ;  /* 0x0000000000007941 */ /* 0x000fea0003800200 */
.L_x_24:
[C---:B0123--:R-:W-:Y:S01]  /*0550*/  LOP3.LUT R7, R0.reuse, 0x4, RZ, 0x3c, !PT ;  /* 0x0000000400077812 */ /* 0x04ffe200078e3cff */
        /* <DEDUP_REMOVED lines=17> */
.L_x_29:
[----:B------:R-:W-:Y:S04]  /*0670*/  LDS R8, [R4] ;  /* 0x0000000004087984 */ /* 0x000fe80000000800 */
[----:B------:R-:W0:Y:S02]  /*0680*/  LDS R9, [R7] ;  /* 0x0000000007097984 */ /* 0x000e240000000800 */
[----:B0-----:R-:W-:-:S13]  /*0690*/  ISETP.GT.AND P4, PT, R8, R9, PT ;  /* 0x000000090800720c */ /* 0x001fda0003f84270 */
[----:B------:R0:W-:Y:S04]  /*06a0*/  @P4 STS [R4], R9 ;  /* 0x0000000904004388 */ /* 0x0001e80000000800 */
[----:B------:R0:W-:Y:S02]  /*06b0*/  @P4 STS [R7], R8 ;  /* 0x0000000807004388 */ /* 0x0001e40000000800 */
.L_x_28:
[----:B------:R-:W-:Y:S05]  /*06c0*/  BSYNC.RECONVERGENT B0 ;  /* 0x0000000000007941 */ /* 0x000fea0003800200 */
.L_x_27:
        /* <DEDUP_REMOVED lines=13> */
.L_x_32:
[----:B01----:R-:W-:Y:S04]  /*07a0*/  LDS R9, [R4] ;  /* 0x0000000004097984 */ /* 0x003fe80000000800 */
[----:B------:R-:W0:Y:S02]  /*07b0*/  LDS R8, [R6] ;  /* 0x0000000006087984 */ /* 0x000e240000000800 */
[----:B0-----:R-:W-:-:S13]  /*07c0*/  ISETP.GT.AND P4, PT, R9, R8, PT ;  /* 0x000000080900720c */ /* 0x001fda0003f84270 */
[----:B------:R3:W-:Y:S04]  /*07d0*/  @P4 STS [R4], R8 ;  /* 0x0000000804004388 */ /* 0x0007e80000000800 */
[----:B------:R3:W-:Y:S02]  /*07e0*/  @P4 STS [R6], R9 ;  /* 0x0000000906004388 */ /* 0x0007e40000000800 */
.L_x_31:
[----:B------:R-:W-:Y:S05]  /*07f0*/  BSYNC.RECONVERGENT B0 ;  /* 0x0000000000007941 */ /* 0x000fea0003800200 */
.L_x_30:
[----:B------:R-:W-:Y:S06]  /*0800*/  BAR.SYNC.DEFER_BLOCKING 0x0 ;  /* 0x0000000000007b1d */ /* 0x000fec0000010000 */
[----:B------:R-:W-:Y:S04]  /*0810*/  BSSY.RECONVERGENT B0, `(.L_x_33) ;  /* 0x0000011000007945 */ /* 0x000fe80003800200 */
[----:B------:R-:W-:Y:S05]  /*0820*/  @!P0 BRA `(.L_x_34) ;  /* 0x00000000003c8947 */ /* 0x000fea0003800000 */
[----:B------:R-:W-:-:S04]  /*0830*/  ISETP.NE.U32.AND P4, PT, R10, RZ, PT ;  /* 0x000000ff0a00720c */ /* 0x000fc80003f85070 */
[----:B------:R-:W-:-:S13]  /*0840*/  ISETP.NE.AND.EX P4, PT, RZ, RZ, PT, P4 ;  /* 0x000000ffff00720c */ /* 0x000fda0003f85340 */
[----:B------:R-:W-:Y:S05]  /*0850*/  @!P4 BRA `(.L_x_35) ;  /* 0x00000000001cc947 */ /* 0x000fea0003800000 */
[----:B0123--:R-:W-:Y:S04]  /*0860*/  LDS R8, [R4] ;  /* 0x0000000004087984 */ /* 0x00ffe80000000800 */
[----:B------:R-:W0:Y:S02]  /*0870*/  LDS R9, [R5] ;  /* 0x0000000005097984 */ /* 0x000e240000000800 */
[----:B0-----:R-:W-:-:S13]  /*0880*/  ISETP.GE.AND P4, PT, R8, R9, PT ;  /* 0x000000090800720c */ /* 0x001fda0003f86270 */
[----:B------:R-:W-:Y:S05]  /*0890*/  @P4 BRA `(.L_x_34) ;  /* 0x0000000000204947 */ /* 0x000fea0003800000 */
[----:B------:R0:W-:Y:S04]  /*08a0*/  STS [R4], R9 ;  /* 0x0000000904007388 */ /* 0x0001e80000000800 */
[----:B------:R0:W-:Y:S01]  /*08b0*/  STS [R5], R8 ;  /* 0x0000000805007388 */ /* 0x0001e20000000800 */
[----:B------:R-:W-:Y:S05]  /*08c0*/  BRA `(.L_x_34) ;  /* 0x0000000000147947 */ /* 0x000fea0003800000 */
.L_x_35:
[----:B0123--:R-:W-:Y:S04]  /*08d0*/  LDS R8, [R4] ;  /* 0x0000000004087984 */ /* 0x00ffe80000000800 */
[----:B------:R-:W0:Y:S02]  /*08e0*/  LDS R9, [R5] ;  /* 0x0000000005097984 */ /* 0x000e240000000800 */
[----:B0-----:R-:W-:-:S13]  /*08f0*/  ISETP.GT.AND P4, PT, R8, R9, PT ;  /* 0x000000090800720c */ /* 0x001fda0003f84270 */
[----:B------:R4:W-:Y:S04]  /*0900*/  @P4 STS [R4], R9 ;  /* 0x0000000904004388 */ /* 0x0009e80000000800 */
[----:B------:R4:W-:Y:S02]  /*0910*/  @P4 STS [R5], R8 ;  /* 0x0000000805004388 */ /* 0x0009e40000000800 */
.L_x_34:
[----:B------:R-:W-:Y:S05]  /*0920*/  BSYNC.RECONVERGENT B0 ;  /* 0x0000000000007941 */ /* 0x000fea0003800200 */
.L_x_33:
[C---:B01234-:R-:W-:Y:S01]  /*0930*/  LOP3.LUT R9, R0.reuse, 0x8, RZ, 0x3c, !PT ;  /* 0x0000000800097812 */ /* 0x05ffe200078e3cff */
        /* <DEDUP_REMOVED lines=17> */
.L_x_38:
[----:B------:R-:W-:Y:S04]  /*0a50*/  LDS R9, [R4] ;  /* 0x0000000004097984 */ /* 0x000fe80000000800 */
[----:B------:R-:W0:Y:S02]  /*0a60*/  LDS R10, [R8] ;  /* 0x00000000080a7984 */ /* 0x000e240000000800 */
[----:B0-----:R-:W-:-:S13]  /*0a70*/  ISETP.GT.AND P4, PT, R9, R10, PT ;  /* 0x0000000a0900720c */ /* 0x001fda0003f84270 */
[----:B------:R0:W-:Y:S04]  /*0a80*/  @P4 STS [R4], R10 ;  /* 0x0000000a04004388 */ /* 0x0001e80000000800 */
[----:B------:R0:W-:Y:S02]  /*0a90*/  @P4 STS [R8], R9 ;  /* 0x0000000908004388 */ /* 0x0001e40000000800 */
.L_x_37:
[----:B------:R-:W-:Y:S05]  /*0aa0*/  BSYNC.RECONVERGENT B0 ;  /* 0x0000000000007941 */ /* 0x000fea0003800200 */
.L_x_36:
        /* <DEDUP_REMOVED lines=13> */
.L_x_41:
[----:B01----:R-:W-:Y:S04]  /*0b80*/  LDS R10, [R4] ;  /* 0x00000000040a7984 */ /* 0x003fe80000000800 */
[----:B------:R-:W0:Y:S02]  /*0b90*/  LDS R9, [R7] ;  /* 0x0000000007097984 */ /* 0x000e240000000800 */
[----:B0-----:R-:W-:-:S13]  /*0ba0*/  ISETP.GT.AND P4, PT, R10, R9, PT ;  /* 0x000000090a00720c */ /* 0x001fda0003f84270 */
[----:B------:R2:W-:Y:S04]  /*0bb0*/  @P4 STS [R4], R9 ;  /* 0x0000000904004388 */ /* 0x0005e80000000800 */
[----:B------:R2:W-:Y:S02]  /*0bc0*/  @P4 STS [R7], R10 ;  /* 0x0000000a07004388 */ /* 0x0005e40000000800 */
.L_x_40:
[----:B------:R-:W-:Y:S05]  /*0bd0*/  BSYNC.RECONVERGENT B0 ;  /* 0x0000000000007941 */ /* 0x000fea0003800200 */
.L_x_39:
        /* <DEDUP_REMOVED lines=13> */
.L_x_44:
[----:B0123--:R-:W-:Y:S04]  /*0cb0*/  LDS R9, [R4] ;  /* 0x0000000004097984 */ /* 0x00ffe80000000800 */
[----:B------:R-:W0:Y:S02]  /*0cc0*/  LDS R10, [R6] ;  /* 0x00000000060a7984 */ /* 0x000e240000000800 */
[----:B0-----:R-:W-:-:S13]  /*0cd0*/  ISETP.GT.AND P4, PT, R9, R10, PT ;  /* 0x0000000a0900720c */ /* 0x001fda0003f84270 */
[----:B------:R0:W-:Y:S04]  /*0ce0*/  @P4 STS [R4], R10 ;  /* 0x0000000a04004388 */ /* 0x0001e80000000800 */
[----:B------:R0:W-:Y:S02]  /*0cf0*/  @P4 STS [R6], R9 ;  /* 0x0000000906004388 */ /* 0x0001e40000000800 */
.L_x_43:
[----:B------:R-:W-:Y:S05]  /*0d00*/  BSYNC.RECONVERGENT B0 ;  /* 0x0000000000007941 */ /* 0x000fea0003800200 */
.L_x_42:
[----:B------:R-:W-:Y:S06]  /*0d10*/  BAR.SYNC.DEFER_BLOCKING 0x0 ;  /* 0x0000000000007b1d */ /* 0x000fec0000010000 */
[----:B------:R-:W-:Y:S04]  /*0d20*/  BSSY.RECONVERGENT B0, `(.L_x_45) ;  /* 0x0000011000007945 */ /* 0x000fe80003800200 */
[----:B------:R-:W-:Y:S05]  /*0d30*/  @!P0 BRA `(.L_x_46) ;  /* 0x00000000003c8947 */ /* 0x000fea0003800000 */
[----:B------:R-:W-:-:S04]  /*0d40*/  ISETP.NE.U32.AND P4, PT, R11, RZ, PT ;  /* 0x000000ff0b00720c */ /* 0x000fc80003f85070 */
[----:B------:R-:W-:-:S13]  /*0d50*/  ISETP.NE.AND.EX P4, PT, RZ, RZ, PT, P4 ;  /* 0x000000ffff00720c */ /* 0x000fda0003f85340 */
[----:B------:R-:W-:Y:S05]  /*0d60*/  @!P4 BRA `(.L_x_47) ;  /* 0x00000000001cc947 */ /* 0x000fea0003800000 */
[----:B01234-:R-:W-:Y:S04]  /*0d70*/  LDS R10, [R4] ;  /* 0x00000000040a7984 */ /* 0x01ffe80000000800 */
[----:B------:R-:W0:Y:S02]  /*0d80*/  LDS R9, [R5] ;  /* 0x0000000005097984 */ /* 0x000e240000000800 */
[----:B0-----:R-:W-:-:S13]  /*0d90*/  ISETP.GE.AND P4, PT, R10, R9, PT ;  /* 0x000000090a00720c */ /* 0x001fda0003f86270 */
[----:B------:R-:W-:Y:S05]  /*0da0*/  @P4 BRA `(.L_x_46) ;  /* 0x0000000000204947 */ /* 0x000fea0003800000 */
[----:B------:R0:W-:Y:S04]  /*0db0*/  STS [R4], R9 ;  /* 0x0000000904007388 */ /* 0x0001e80000000800 */
[----:B------:R0:W-:Y:S01]  /*0dc0*/  STS [R5], R10 ;  /* 0x0000000a05007388 */ /* 0x0001e20000000800 */
[----:B------:R-:W-:Y:S05]  /*0dd0*/  BRA `(.L_x_46) ;  /* 0x0000000000147947 */ /* 0x000fea0003800000 */
.L_x_47:
[----:B01234-:R-:W-:Y:S04]  /*0de0*/  LDS R10, [R4] ;  /* 0x00000000040a7984 */ /* 0x01ffe80000000800 */
[----:B------:R-:W0:Y:S02]  /*0df0*/  LDS R9, [R5] ;  /* 0x0000000005097984 */ /* 0x000e240000000800 */
[----:B0-----:R-:W-:-:S13]  /*0e00*/  ISETP.GT.AND P4, PT, R10, R9, PT ;  /* 0x000000090a00720c */ /* 0x001fda0003f84270 */
[----:B------:R0:W-:Y:S04]  /*0e10*/  @P4 STS [R4], R9 ;  /* 0x0000000904004388 */ /* 0x0001e80000000800 */
[----:B------:R0:W-:Y:S02]  /*0e20*/  @P4 STS [R5], R10 ;  /* 0x0000000a05004388 */ /* 0x0001e40000000800 */
.L_x_46:
[----:B------:R-:W-:Y:S05]  /*0e30*/  BSYNC.RECONVERGENT B0 ;  /* 0x0000000000007941 */ /* 0x000fea0003800200 */
.L_x_45:
[C---:B01234-:R-:W-:Y:S01]  /*0e40*/  LOP3.LUT R9, R0.reuse, 0x10, RZ, 0x3c, !PT ;  /* 0x0000001000097812 */ /* 0x05ffe200078e3cff */
[----:B------:R-:W-:Y:S01]  /*0e50*/  BAR.SYNC.DEFER_BLOCKING 0x0 ;  /* 0x0000000000007b1d */ /* 0x000fe20000010000 */
[C---:B------:R-:W-:Y:S02]  /*0e60*/  ISETP.GT.U32.AND P6, PT, R0.reuse, 0xff, PT ;  /* 0x000000ff0000780c */ /* 0x040fe40003fc4070 */
[----:B------:R-:W-:Y:S02]  /*0e70*/  ISETP.LE.U32.AND P4, PT, R9, R0, PT ;  /* 0x000000000900720c */ /* 0x000fe40003f83070 */
[----:B------:R-:W-:Y:S01]  /*0e80*/  P2R R10, PR, RZ, 0x40 ;  /* 0x00000040ff0a7803 */ /* 0x000fe20000000000 */
[----:B------:R-:W-:Y:S01]  /*0e90*/  BSSY.RECONVERGENT B0, `(.L_x_48) ;  /* 0x0000014000007945 */ /* 0x000fe20003800200 */
[----:B------:R-:W-:Y:S02]  /*0ea0*/  ISETP.LE.U32.OR.EX P4, PT, RZ, RZ, P6, P4 ;  /* 0x000000ffff00720c */ /* 0x000fe40003783540 */
[----:B------:R-:W-:-:S02]  /*0eb0*/  LOP3.LUT R13, R0, 0x20, RZ, 0xc0, !PT ;  /* 0x00000020000d7812 */ /* 0x000fc400078ec0ff */
[----:B------:R-:W-:-:S09]  /*0ec0*/  LEA R9, R9, UR4, 0x2 ;  /* 0x0000000409097c11 */ /* 0x000fd2000f8e10ff */
[----:B------:R-:W-:Y:S05]  /*0ed0*/  @P4 BRA `(.L_x_49) ;  /* 0x00000000003c4947 */ /* 0x000fea0003800000 */
        /* <DEDUP_REMOVED lines=10> */
.L_x_50:
[----:B------:R-:W-:Y:S04]  /*0f80*/  LDS R10, [R4] ;  /* 0x00000000040a7984 */ /* 0x000fe80000000800 */
[----:B------:R-:W0:Y:S02]  /*0f90*/  LDS R11, [R9] ;  /* 0x00000000090b7984 */ /* 0x000e240000000800 */
[----:B0-----:R-:W-:-:S13]  /*0fa0*/  ISETP.GT.AND P5, PT, R10, R11, PT ;  /* 0x0000000b0a00720c */ /* 0x001fda0003fa4270 */
[----:B------:R0:W-:Y:S04]  /*0fb0*/  @P5 STS [R4], R11 ;  /* 0x0000000b04005388 */ /* 0x0001e80000000800 */
[----:B------:R0:W-:Y:S02]  /*0fc0*/  @P5 STS [R9], R10 ;  /* 0x0000000a09005388 */ /* 0x0001e40000000800 */
.L_x_49:
[----:B------:R-:W-:Y:S05]  /*0fd0*/  BSYNC.RECONVERGENT B0 ;  /* 0x0000000000007941 */ /* 0x000fea0003800200 */
.L_x_48:
        /* <DEDUP_REMOVED lines=13> */
.L_x_53:
[----:B01----:R-:W-:Y:S04]  /*10b0*/  LDS R11, [R4] ;  /* 0x00000000040b7984 */ /* 0x003fe80000000800 */
[----:B------:R-:W0:Y:S02]  /*10c0*/  LDS R10, [R8] ;  /* 0x00000000080a7984 */ /* 0x000e240000000800 */
[----:B0-----:R-:W-:-:S13]  /*10d0*/  ISETP.GT.AND P5, PT, R11, R10, PT ;  /* 0x0000000a0b00720c */ /* 0x001fda0003fa4270 */
[----:B------:R2:W-:Y:S04]  /*10e0*/  @P5 STS [R4], R10 ;  /* 0x0000000a04005388 */ /* 0x0005e80000000800 */
[----:B------:R2:W-:Y:S02]  /*10f0*/  @P5 STS [R8], R11 ;  /* 0x0000000b08005388 */ /* 0x0005e40000000800 */
.L_x_52:
[----:B------:R-:W-:Y:S05]  /*1100*/  BSYNC.RECONVERGENT B0 ;  /* 0x0000000000007941 */ /* 0x000fea0003800200 */
.L_x_51:
        /* <DEDUP_REMOVED lines=13> */
.L_x_56:
[----:B0123--:R-:W-:Y:S04]  /*11e0*/  LDS R10, [R4] ;  /* 0x00000000040a7984 */ /* 0x00ffe80000000800 */
[----:B------:R-:W0:Y:S02]  /*11f0*/  LDS R11, [R7] ;  /* 0x00000000070b7984 */ /* 0x000e240000000800 */
[----:B0-----:R-:W-:-:S13]  /*1200*/  ISETP.GT.AND P5, PT, R10, R11, PT ;  /* 0x0000000b0a00720c */ /* 0x001fda0003fa4270 */
[----:B------:R0:W-:Y:S04]  /*1210*/  @P5 STS [R4], R11 ;  /* 0x0000000b04005388 */ /* 0x0001e80000000800 */
[----:B------:R0:W-:Y:S02]  /*1220*/  @P5 STS [R7], R10 ;  /* 0x0000000a07005388 */ /* 0x0001e40000000800 */
.L_x_55:
[----:B------:R-:W-:Y:S05]  /*1230*/  BSYNC.RECONVERGENT B0 ;  /* 0x0000000000007941 */ /* 0x000fea0003800200 */
.L_x_54:
        /* <DEDUP_REMOVED lines=13> */
.L_x_59:
[----:B01234-:R-:W-:Y:S04]  /*1310*/  LDS R11, [R4] ;  /* 0x00000000040b7984 */ /* 0x01ffe80000000800 */
[----:B------:R-:W0:Y:S02]  /*1320*/  LDS R10, [R6] ;  /* 0x00000000060a7984 */ /* 0x000e240000000800 */
[----:B0-----:R-:W-:-:S13]  /*1330*/  ISETP.GT.AND P5, PT, R11, R10, PT ;  /* 0x0000000a0b00720c */ /* 0x001fda0003fa4270 */
[----:B------:R0:W-:Y:S04]  /*1340*/  @P5 STS [R4], R10 ;  /* 0x0000000a04005388 */ /* 0x0001e80000000800 */
[----:B------:R0:W-:Y:S02]  /*1350*/  @P5 STS [R6], R11 ;  /* 0x0000000b06005388 */ /* 0x0001e40000000800 */
.L_x_58:
[----:B------:R-:W-:Y:S05]  /*1360*/  BSYNC.RECONVERGENT B0 ;  /* 0x0000000000007941 */ /* 0x000fea0003800200 */
.L_x_57:
        /* <DEDUP_REMOVED lines=13> */
.L_x_62:
[----:B01234-:R-:W-:Y:S04]  /*1440*/  LDS R10, [R4] ;  /* 0x00000000040a7984 */ /* 0x01ffe80000000800 */
[----:B------:R-:W0:Y:S02]  /*1450*/  LDS R11, [R5] ;  /* 0x00000000050b7984 */ /* 0x000e240000000800 */
[----:B0-----:R-:W-:-:S13]  /*1460*/  ISETP.GT.AND P5, PT, R10, R11, PT ;  /* 0x0000000b0a00720c */ /* 0x001fda0003fa4270 */
[----:B------:R0:W-:Y:S04]  /*1470*/  @P5 STS [R4], R11 ;  /* 0x0000000b04005388 */ /* 0x0001e80000000800 */
[----:B------:R0:W-:Y:S02]  /*1480*/  @P5 STS [R5], R10 ;  /* 0x0000000a05005388 */ /* 0x0001e40000000800 */
.L_x_61:
[----:B------:R-:W-:Y:S05]  /*1490*/  BSYNC.RECONVERGENT B0 ;  /* 0x0000000000007941 */ /* 0x000fea0003800200 */
.L_x_60:
[C---:B01234-:R-:W-:Y:S01]  /*14a0*/  LOP3.LUT R11, R0.reuse, 0x20, RZ, 0x3c, !PT ;  /* 0x00000020000b7812 */ /* 0x05ffe200078e3cff */
[----:B------:R-:W-:Y:S01]  /*14b0*/  BAR.SYNC.DEFER_BLOCKING 0x0 ;  /* 0x0000000000007b1d */ /* 0x000fe20000010000 */
[----:B------:R-:W-:Y:S02]  /*14c0*/  LOP3.LUT R15, R0, 0x40, RZ, 0xc0, !PT ;  /* 0x00000040000f7812 */ /* 0x000fe400078ec0ff */
[C---:B------:R-:W-:Y:S02]  /*14d0*/  ISETP.LE.U32.AND P5, PT, R11.reuse, R0, PT ;  /* 0x000000000b00720c */ /* 0x040fe40003fa3070 */
[----:B------:R-:W-:Y:S01]  /*14e0*/  LEA R10, R11, UR4, 0x2 ;  /* 0x000000040b0a7c11 */ /* 0x000fe2000f8e10ff */
[----:B------:R-:W-:Y:S01]  /*14f0*/  BSSY.RECONVERGENT B0, `(.L_x_63) ;  /* 0x0000012000007945 */ /* 0x000fe20003800200 */
[----:B------:R-:W-:-:S13]  /*1500*/  ISETP.LE.U32.OR.EX P5, PT, RZ, RZ, P6, P5 ;  /* 0x000000ffff00720c */ /* 0x000fda00037a3550 */
        /* <DEDUP_REMOVED lines=11> */
.L_x_65:
[----:B------:R-:W-:Y:S04]  /*15c0*/  LDS R11, [R4] ;  /* 0x00000000040b7984 */ /* 0x000fe80000000800 */
[----:B------:R-:W0:Y:S02]  /*15d0*/  LDS R13, [R10] ;  /* 0x000000000a0d7984 */ /* 0x000e240000000800 */
[----:B0-----:R-:W-:-:S13]  /*15e0*/  ISETP.GT.AND P6, PT, R11, R13, PT ;  /* 0x0000000d0b00720c */ /* 0x001fda0003fc4270 */
[----:B------:R0:W-:Y:S04]  /*15f0*/  @P6 STS [R4], R13 ;  /* 0x0000000d04006388 */ /* 0x0001e80000000800 */
[----:B------:R0:W-:Y:S02]  /*1600*/  @P6 STS [R10], R11 ;  /* 0x0000000b0a006388 */ /* 0x0001e40000000800 */
.L_x_64:
[----:B------:R-:W-:Y:S05]  /*1610*/  BSYNC.RECONVERGENT B0 ;  /* 0x0000000000007941 */ /* 0x000fea0003800200 */
.L_x_63:
[----:B------:R-:W-:Y:S06]  /*1620*/  BAR.SYNC.DEFER_BLOCKING 0x0 ;  /* 0x0000000000007b1d */ /* 0x000fec0000010000 */
[----:B------:R-:W-:Y:S04]  /*1630*/  BSSY.RECONVERGENT B0, `(.L_x_66) ;  /* 0x0000011000007945 */ /* 0x000fe80003800200 */
[----:B------:R-:W-:Y:S05]  /*1640*/  @P4 BRA `(.L_x_67) ;  /* 0x00000000003c4947 */ /* 0x000fea0003800000 */
[----:B------:R-:W-:-:S04]  /*1650*/  ISETP.NE.U32.AND P6, PT, R15, RZ, PT ;  /* 0x000000ff0f00720c */ /* 0x000fc80003fc5070 */
[----:B------:R-:W-:-:S13]  /*1660*/  ISETP.NE.AND.EX P6, PT, RZ, RZ, PT, P6 ;  /* 0x000000ffff00720c */ /* 0x000fda0003fc5360 */
[----:B------:R-:W-:Y:S05]  /*1670*/  @!P6 BRA `(.L_x_68) ;  /* 0x00000000001ce947 */ /* 0x000fea0003800000 */
[----:B------:R-:W-:Y:S04]  /*1680*/  LDS R14, [R4] ;  /* 0x00000000040e7984 */ /* 0x000fe80000000800 */
[----:B01----:R-:W0:Y:S02]  /*1690*/  LDS R11, [R9] ;  /* 0x00000000090b7984 */ /* 0x003e240000000800 */
[----:B0-----:R-:W-:-:S13]  /*16a0*/  ISETP.GE.AND P6, PT, R14, R11, PT ;  /* 0x0000000b0e00720c */ /* 0x001fda0003fc6270 */
[----:B------:R-:W-:Y:S05]  /*16b0*/  @P6 BRA `(.L_x_67) ;  /* 0x0000000000206947 */ /* 0x000fea0003800000 */
[----:B------:R2:W-:Y:S04]  /*16c0*/  STS [R4], R11 ;  /* 0x0000000b04007388 */ /* 0x0005e80000000800 */
[----:B------:R2:W-:Y:S01]  /*16d0*/  STS [R9], R14 ;  /* 0x0000000e09007388 */ /* 0x0005e20000000800 */
[----:B------:R-:W-:Y:S05]  /*16e0*/  BRA `(.L_x_67) ;  /* 0x0000000000147947 */ /* 0x000fea0003800000 */
.L_x_68:
[----:B------:R-:W-:Y:S04]  /*16f0*/  LDS R14, [R4] ;  /* 0x00000000040e7984 */ /* 0x000fe80000000800 */
[----:B01----:R-:W0:Y:S02]  /*1700*/  LDS R11, [R9] ;  /* 0x00000000090b7984 */ /* 0x003e240000000800 */
[----:B0-----:R-:W-:-:S13]  /*1710*/  ISETP.GT.AND P6, PT, R14, R11, PT ;  /* 0x0000000b0e00720c */ /* 0x001fda0003fc4270 */
[----:B------:R3:W-:Y:S04]  /*1720*/  @P6 STS [R4], R11 ;  /* 0x0000000b04006388 */ /* 0x0007e80000000800 */
[----:B------:R3:W-:Y:S02]  /*1730*/  @P6 STS [R9], R14 ;  /* 0x0000000e09006388 */ /* 0x0007e40000000800 */
.L_x_67:
[----:B------:R-:W-:Y:S05]  /*1740*/  BSYNC.RECONVERGENT B0 ;  /* 0x0000000000007941 */ /* 0x000fea0003800200 */
.L_x_66:
        /* <DEDUP_REMOVED lines=13> */
.L_x_71:
[----:B0123--:R-:W-:Y:S04]  /*1820*/  LDS R11, [R4] ;  /* 0x00000000040b7984 */ /* 0x00ffe80000000800 */
[----:B------:R-:W0:Y:S02]  /*1830*/  LDS R13, [R8] ;  /* 0x00000000080d7984 */ /* 0x000e240000000800 */
[----:B0-----:R-:W-:-:S13]  /*1840*/  ISETP.GT.AND P6, PT, R11, R13, PT ;  /* 0x0000000d0b00720c */ /* 0x001fda0003fc4270 */
[----:B------:R4:W-:Y:S04]  /*1850*/  @P6 STS [R4], R13 ;  /* 0x0000000d04006388 */ /* 0x0009e80000000800 */
[----:B------:R4:W-:Y:S02]  /*1860*/  @P6 STS [R8], R11 ;  /* 0x0000000b08006388 */ /* 0x0009e40000000800 */
.L_x_70:
[----:B------:R-:W-:Y:S05]  /*1870*/  BSYNC.RECONVERGENT B0 ;  /* 0x0000000000007941 */ /* 0x000fea0003800200 */
.L_x_69:
[----:B------:R-:W-:Y:S06]  /*1880*/  BAR.SYNC.DEFER_BLOCKING 0x0 ;  /* 0x0000000000007b1d */ /* 0x000fec0000010000 */
[----:B------:R-:W-:Y:S04]  /*1890*/  BSSY.RECONVERGENT B0, `(.L_x_72) ;  /* 0x0000011000007945 */ /* 0x000fe80003800200 */
[----:B------:R-:W-:Y:S05]  /*18a0*/  @!P2 BRA `(.L_x_73) ;  /* 0x00000000003ca947 */ /* 0x000fea0003800000 */
[----:B------:R-:W-:-:S04]  /*18b0*/  ISETP.NE.U32.AND P6, PT, R15, RZ, PT ;  /* 0x000000ff0f00720c */ /* 0x000fc80003fc5070 */
[----:B------:R-:W-:-:S13]  /*18c0*/  ISETP.NE.AND.EX P6, PT, RZ, RZ, PT, P6 ;  /* 0x000000ffff00720c */ /* 0x000fda0003fc5360 */
[----:B------:R-:W-:Y:S05]  /*18d0*/  @!P6 BRA `(.L_x_74) ;  /* 0x00000000001ce947 */ /* 0x000fea0003800000 */
[----:B--23--:R-:W-:Y:S04]  /*18e0*/  LDS R14, [R4] ;  /* 0x00000000040e7984 */ /* 0x00cfe80000000800 */
[----:B01--4-:R-:W0:Y:S02]  /*18f0*/  LDS R11, [R7] ;  /* 0x00000000070b7984 */ /* 0x013e240000000800 */
[----:B0-----:R-:W-:-:S13]  /*1900*/  ISETP.GE.AND P6, PT, R14, R11, PT ;  /* 0x0000000b0e00720c */ /* 0x001fda0003fc6270 */
[----:B------:R-:W-:Y:S05]  /*1910*/  @P6 BRA `(.L_x_73) ;  /* 0x0000000000206947 */ /* 0x000fea0003800000 */
[----:B------:R0:W-:Y:S04]  /*1920*/  STS [R4], R11 ;  /* 0x0000000b04007388 */ /* 0x0001e80000000800 */
[----:B------:R0:W-:Y:S01]  /*1930*/  STS [R7], R14 ;  /* 0x0000000e07007388 */ /* 0x0001e20000000800 */
[----:B------:R-:W-:Y:S05]  /*1940*/  BRA `(.L_x_73) ;  /* 0x0000000000147947 */ /* 0x000fea0003800000 */
.L_x_74:
[----:B--23--:R-:W-:Y:S04]  /*1950*/  LDS R14, [R4] ;  /* 0x00000000040e7984 */ /* 0x00cfe80000000800 */
[----:B01--4-:R-:W0:Y:S02]  /*1960*/  LDS R11, [R7] ;  /* 0x00000000070b7984 */ /* 0x013e240000000800 */
[----:B0-----:R-:W-:-:S13]  /*1970*/  ISETP.GT.AND P6, PT, R14, R11, PT ;  /* 0x0000000b0e00720c */ /* 0x001fda0003fc4270 */
[----:B------:R0:W-:Y:S04]  /*1980*/  @P6 STS [R4], R11 ;  /* 0x0000000b04006388 */ /* 0x0001e80000000800 */
[----:B------:R0:W-:Y:S02]  /*1990*/  @P6 STS [R7], R14 ;  /* 0x0000000e07006388 */ /* 0x0001e40000000800 */
.L_x_73:
[----:B------:R-:W-:Y:S05]  /*19a0*/  BSYNC.RECONVERGENT B0 ;  /* 0x0000000000007941 */ /* 0x000fea0003800200 */
.L_x_72:
        /* <DEDUP_REMOVED lines=13> */
.L_x_77:
[----:B01234-:R-:W-:Y:S04]  /*1a80*/  LDS R11, [R4] ;  /* 0x00000000040b7984 */ /* 0x01ffe80000000800 */
[----:B------:R-:W0:Y:S02]  /*1a90*/  LDS R13, [R6] ;  /* 0x00000000060d7984 */ /* 0x000e240000000800 */
[----:B0-----:R-:W-:-:S13]  /*1aa0*/  ISETP.GT.AND P6, PT, R11, R13, PT ;  /* 0x0000000d0b00720c */ /* 0x001fda0003fc4270 */
[----:B------:R0:W-:Y:S04]  /*1ab0*/  @P6 STS [R4], R13 ;  /* 0x0000000d04006388 */ /* 0x0001e80000000800 */
[----:B------:R0:W-:Y:S02]  /*1ac0*/  @P6 STS [R6], R11 ;  /* 0x0000000b06006388 */ /* 0x0001e40000000800 */
.L_x_76:
[----:B------:R-:W-:Y:S05]  /*1ad0*/  BSYNC.RECONVERGENT B0 ;  /* 0x0000000000007941 */ /* 0x000fea0003800200 */
.L_x_75:
[----:B------:R-:W-:Y:S06]  /*1ae0*/  BAR.SYNC.DEFER_BLOCKING 0x0 ;  /* 0x0000000000007b1d */ /* 0x000fec0000010000 */
[----:B------:R-:W-:Y:S04]  /*1af0*/  BSSY.RECONVERGENT B0, `(.L_x_78) ;  /* 0x0000011000007945 */ /* 0x000fe80003800200 */
[----:B------:R-:W-:Y:S05]  /*1b00*/  @!P0 BRA `(.L_x_79) ;  /* 0x00000000003c8947 */ /* 0x000fea0003800000 */
[----:B------:R-:W-:-:S04]  /*1b10*/  ISETP.NE.U32.AND P6, PT, R15, RZ, PT ;  /* 0x000000ff0f00720c */ /* 0x000fc80003fc5070 */
[----:B------:R-:W-:-:S13]  /*1b20*/  ISETP.NE.AND.EX P6, PT, RZ, RZ, PT, P6 ;  /* 0x000000ffff00720c */ /* 0x000fda0003fc5360 */
[----:B------:R-:W-:Y:S05]  /*1b30*/  @!P6 BRA `(.L_x_80) ;  /* 0x00000000001ce947 */ /* 0x000fea0003800000 */
[----:B0-23--:R-:W-:Y:S04]  /*1b40*/  LDS R14, [R4] ;  /* 0x00000000040e7984 */ /* 0x00dfe80000000800 */
[----:B-1--4-:R-:W0:Y:S02]  /*1b50*/  LDS R11, [R5] ;  /* 0x00000000050b7984 */ /* 0x012e240000000800 */
[----:B0-----:R-:W-:-:S13]  /*1b60*/  ISETP.GE.AND P6, PT, R14, R11, PT ;  /* 0x0000000b0e00720c */ /* 0x001fda0003fc6270 */
[----:B------:R-:W-:Y:S05]  /*1b70*/  @P6 BRA `(.L_x_79) ;  /* 0x0000000000206947 */ /* 0x000fea0003800000 */
[----:B------:R0:W-:Y:S04]  /*1b80*/  STS [R4], R11 ;  /* 0x0000000b04007388 */ /* 0x0001e80000000800 */
[----:B------:R0:W-:Y:S01]  /*1b90*/  STS [R5], R14 ;  /* 0x0000000e05007388 */ /* 0x0001e20000000800 */
[----:B------:R-:W-:Y:S05]  /*1ba0*/  BRA `(.L_x_79) ;  /* 0x0000000000147947 */ /* 0x000fea0003800000 */
.L_x_80:
[----:B0-23--:R-:W-:Y:S04]  /*1bb0*/  LDS R14, [R4] ;  /* 0x00000000040e7984 */ /* 0x00dfe80000000800 */
[----:B-1--4-:R-:W0:Y:S02]  /*1bc0*/  LDS R11, [R5] ;  /* 0x00000000050b7984 */ /* 0x012e240000000800 */
[----:B0-----:R-:W-:-:S13]  /*1bd0*/  ISETP.GT.AND P6, PT, R14, R11, PT ;  /* 0x0000000b0e00720c */ /* 0x001fda0003fc4270 */
[----:B------:R0:W-:Y:S04]  /*1be0*/  @P6 STS [R4], R11 ;  /* 0x0000000b04006388 */ /* 0x0001e80000000800 */
[----:B------:R0:W-:Y:S02]  /*1bf0*/  @P6 STS [R5], R14 ;  /* 0x0000000e05006388 */ /* 0x0001e40000000800 */
.L_x_79:
[----:B------:R-:W-:Y:S05]  /*1c00*/  BSYNC.RECONVERGENT B0 ;  /* 0x0000000000007941 */ /* 0x000fea0003800200 */
.L_x_78:
[C---:B01234-:R-:W-:Y:S01]  /*1c10*/  LOP3.LUT R11, R0.reuse, 0x40, RZ, 0x3c, !PT ;  /* 0x00000040000b7812 */ /* 0x05ffe200078e3cff */
[----:B------:R-:W-:Y:S01]  /*1c20*/  BAR.SYNC.DEFER_BLOCKING 0x0 ;  /* 0x0000000000007b1d */ /* 0x000fe20000010000 */
[----:B------:R-:W-:Y:S02]  /*1c30*/  P2R R13, PR, RZ, 0x1 ;  /* 0x00000001ff0d7803 */ /* 0x000fe40000000000 */
[C---:B------:R-:W-:Y:S02]  /*1c40*/  ISETP.GT.U32.AND P0, PT, R0.reuse, 0xff, PT ;  /* 0x000000ff0000780c */ /* 0x040fe40003f04070 */
[----:B------:R-:W-:Y:S01]  /*1c50*/  ISETP.LE.U32.AND P6, PT, R11, R0, PT ;  /* 0x000000000b00720c */ /* 0x000fe20003fc3070 */
[----:B------:R-:W-:Y:S01]  /*1c60*/  BSSY.RECONVERGENT B0, `(.L_x_81) ;  /* 0x0000016000007945 */ /* 0x000fe20003800200 */
[----:B------:R-:W-:Y:S02]  /*1c70*/  LOP3.LUT R16, R0, 0x80, RZ, 0xc0, !PT ;  /* 0x0000008000107812 */ /* 0x000fe400078ec0ff */
[----:B------:R-:W-:-:S02]  /*1c80*/  ISETP.LE.U32.OR.EX P6, PT, RZ, RZ, P0, P6 ;  /* 0x000000ffff00720c */ /* 0x000fc400007c3560 */
[----:B------:R-:W-:Y:S02]  /*1c90*/  ISETP.NE.AND P0, PT, R13, RZ, PT ;  /* 0x000000ff0d00720c */ /* 0x000fe40003f05270 */
[----:B------:R-:W-:Y:S02]  /*1ca0*/  LEA R11, R11, UR4, 0x2 ;  /* 0x000000040b0b7c11 */ /* 0x000fe4000f8e10ff */
[----:B------:R-:W-:-:S07]  /*1cb0*/  P2R R15, PR, RZ, 0x40 ;  /* 0x00000040ff0f7803 */ /* 0x000fce0000000000 */
        /* <DEDUP_REMOVED lines=11> */
.L_x_83:
[----:B------:R-:W-:Y:S04]  /*1d70*/  LDS R14, [R4] ;  /* 0x00000000040e7984 */ /* 0x000fe80000000800 */
[----:B------:R-:W0:Y:S02]  /*1d80*/  LDS R13, [R11] ;  /* 0x000000000b0d7984 */ /* 0x000e240000000800 */
[----:B0-----:R-:W-:-:S13]  /*1d90*/  ISETP.GT.AND P6, PT, R14, R13, PT ;  /* 0x0000000d0e00720c */ /* 0x001fda0003fc4270 */
[----:B------:R0:W-:Y:S04]  /*1da0*/  @P6 STS [R4], R13 ;  /* 0x0000000d04006388 */ /* 0x0001e80000000800 */
[----:B------:R0:W-:Y:S02]  /*1db0*/  @P6 STS [R11], R14 ;  /* 0x0000000e0b006388 */ /* 0x0001e40000000800 */
.L_x_82:
[----:B------:R-:W-:Y:S05]  /*1dc0*/  BSYNC.RECONVERGENT B0 ;  /* 0x0000000000007941 */ /* 0x000fea0003800200 */
.L_x_81:
[----:B------:R-:W-:Y:S06]  /*1dd0*/  BAR.SYNC.DEFER_BLOCKING 0x0 ;  /* 0x0000000000007b1d */ /* 0x000fec0000010000 */
[----:B------:R-:W-:Y:S04]  /*1de0*/  BSSY.RECONVERGENT B0, `(.L_x_84) ;  /* 0x0000011000007945 */ /* 0x000fe80003800200 */
[----:B------:R-:W-:Y:S05]  /*1df0*/  @P5 BRA `(.L_x_85) ;  /* 0x00000000003c5947 */ /* 0x000fea0003800000 */
        /* <DEDUP_REMOVED lines=10> */
.L_x_86:
[----:B01----:R-:W-:Y:S04]  /*1ea0*/  LDS R13, [R4] ;  /* 0x00000000040d7984 */ /* 0x003fe80000000800 */
[----:B------:R-:W0:Y:S02]  /*1eb0*/  LDS R14, [R10] ;  /* 0x000000000a0e7984 */ /* 0x000e240000000800 */
[----:B0-----:R-:W-:-:S13]  /*1ec0*/  ISETP.GT.AND P6, PT, R13, R14, PT ;  /* 0x0000000e0d00720c */ /* 0x001fda0003fc4270 */
[----:B------:R2:W-:Y:S04]  /*1ed0*/  @P6 STS [R4], R14 ;  /* 0x0000000e04006388 */ /* 0x0005e80000000800 */
[----:B------:R2:W-:Y:S02]  /*1ee0*/  @P6 STS [R10], R13 ;  /* 0x0000000d0a006388 */ /* 0x0005e40000000800 */
.L_x_85:
[----:B------:R-:W-:Y:S05]  /*1ef0*/  BSYNC.RECONVERGENT B0 ;  /* 0x0000000000007941 */ /* 0x000fea0003800200 */
.L_x_84:
[----:B------:R-:W-:Y:S06]  /*1f00*/  BAR.SYNC.DEFER_BLOCKING 0x0 ;  /* 0x0000000000007b1d */ /* 0x000fec0000010000 */
[----:B------:R-:W-:Y:S04]  /*1f10*/  BSSY.RECONVERGENT B0, `(.L_x_87) ;  /* 0x0000011000007945 */ /* 0x000fe80003800200 */
[----:B------:R-:W-:Y:S05]  /*1f20*/  @P4 BRA `(.L_x_88) ;  /* 0x00000000003c4947 */ /* 0x000fea0003800000 */
        /* <DEDUP_REMOVED lines=10> */
.L_x_89:
[----:B0123--:R-:W-:Y:S04]  /*1fd0*/  LDS R14, [R4] ;  /* 0x00000000040e7984 */ /* 0x00ffe80000000800 */
[----:B------:R-:W0:Y:S02]  /*1fe0*/  LDS R13, [R9] ;  /* 0x00000000090d7984 */ /* 0x000e240000000800 */
[----:B0-----:R-:W-:-:S13]  /*1ff0*/  ISETP.GT.AND P6, PT, R14, R13, PT ;  /* 0x0000000d0e00720c */ /* 0x001fda0003fc4270 */
[----:B------:R4:W-:Y:S04]  /*2000*/  @P6 STS [R4], R13 ;  /* 0x0000000d04006388 */ /* 0x0009e80000000800 */
[----:B------:R4:W-:Y:S02]  /*2010*/  @P6 STS [R9], R14 ;  /* 0x0000000e09006388 */ /* 0x0009e40000000800 */
.L_x_88:
[----:B------:R-:W-:Y:S05]  /*2020*/  BSYNC.RECONVERGENT B0 ;  /* 0x0000000000007941 */ /* 0x000fea0003800200 */
.L_x_87:
        /* <DEDUP_REMOVED lines=13> */
.L_x_92:
[----:B01234-:R-:W-:Y:S04]  /*2100*/  LDS R13, [R4] ;  /* 0x00000000040d7984 */ /* 0x01ffe80000000800 */
[----:B------:R-:W0:Y:S02]  /*2110*/  LDS R14, [R8] ;  /* 0x00000000080e7984 */ /* 0x000e240000000800 */
[----:B0-----:R-:W-:-:S13]  /*2120*/  ISETP.GT.AND P6, PT, R13, R14, PT ;  /* 0x0000000e0d00720c */ /* 0x001fda0003fc4270 */
[----:B------:R0:W-:Y:S04]  /*2130*/  @P6 STS [R4], R14 ;  /* 0x0000000e04006388 */ /* 0x0001e80000000800 */
[----:B------:R0:W-:Y:S02]  /*2140*/  @P6 STS [R8], R13 ;  /* 0x0000000d08006388 */ /* 0x0001e40000000800 */
.L_x_91:
[----:B------:R-:W-:Y:S05]  /*2150*/  BSYNC.RECONVERGENT B0 ;  /* 0x0000000000007941 */ /* 0x000fea0003800200 */
.L_x_90:
        /* <DEDUP_REMOVED lines=13> */
.L_x_95:
[----:B01234-:R-:W-:Y:S04]  /*2230*/  LDS R14, [R4] ;  /* 0x00000000040e7984 */ /* 0x01ffe80000000800 */
[----:B------:R-:W0:Y:S02]  /*2240*/  LDS R13, [R7] ;  /* 0x00000000070d7984 */ /* 0x000e240000000800 */
[----:B0-----:R-:W-:-:S13]  /*2250*/  ISETP.GT.AND P6, PT, R14, R13, PT ;  /* 0x0000000d0e00720c */ /* 0x001fda0003fc4270 */
[----:B------:R0:W-:Y:S04]  /*2260*/  @P6 STS [R4], R13 ;  /* 0x0000000d04006388 */ /* 0x0001e80000000800 */
[----:B------:R0:W-:Y:S02]  /*2270*/  @P6 STS [R7], R14 ;  /* 0x0000000e07006388 */ /* 0x0001e40000000800 */
.L_x_94:
[----:B------:R-:W-:Y:S05]  /*2280*/  BSYNC.RECONVERGENT B0 ;  /* 0x0000000000007941 */ /* 0x000fea0003800200 */
.L_x_93:
        /* <DEDUP_REMOVED lines=13> */
.L_x_98:
[----:B01234-:R-:W-:Y:S04]  /*2360*/  LDS R13, [R4] ;  /* 0x00000000040d7984 */ /* 0x01ffe80000000800 */
[----:B------:R-:W0:Y:S02]  /*2370*/  LDS R14, [R6] ;  /* 0x00000000060e7984 */ /* 0x000e240000000800 */
[----:B0-----:R-:W-:-:S13]  /*2380*/  ISETP.GT.AND P6, PT, R13, R14, PT ;  /* 0x0000000e0d00720c */ /* 0x001fda0003fc4270 */
[----:B------:R0:W-:Y:S04]  /*2390*/  @P6 STS [R4], R14 ;  /* 0x0000000e04006388 */ /* 0x0001e80000000800 */
[----:B------:R0:W-:Y:S02]  /*23a0*/  @P6 STS [R6], R13 ;  /* 0x0000000d06006388 */ /* 0x0001e40000000800 */
.L_x_97:
[----:B------:R-:W-:Y:S05]  /*23b0*/  BSYNC.RECONVERGENT B0 ;  /* 0x0000000000007941 */ /* 0x000fea0003800200 */
.L_x_96:
        /* <DEDUP_REMOVED lines=13> */
.L_x_101:
[----:B01234-:R-:W-:Y:S04]  /*2490*/  LDS R14, [R4] ;  /* 0x00000000040e7984 */ /* 0x01ffe80000000800 */
[----:B------:R-:W0:Y:S02]  /*24a0*/  LDS R13, [R5] ;  /* 0x00000000050d7984 */ /* 0x000e240000000800 */
[----:B0-----:R-:W-:-:S13]  /*24b0*/  ISETP.GT.AND P6, PT, R14, R13, PT ;  /* 0x0000000d0e00720c */ /* 0x001fda0003fc4270 */
[----:B------:R0:W-:Y:S04]  /*24c0*/  @P6 STS [R4], R13 ;  /* 0x0000000d04006388 */ /* 0x0001e80000000800 */
[----:B------:R0:W-:Y:S02]  /*24d0*/  @P6 STS [R5], R14 ;  /* 0x0000000e05006388 */ /* 0x0001e40000000800 */
.L_x_100:
[----:B------:R-:W-:Y:S05]  /*24e0*/  BSYNC.RECONVERGENT B0 ;  /* 0x0000000000007941 */ /* 0x000fea0003800200 */
.L_x_99:
        /* <DEDUP_REMOVED lines=8> */
[----:B------:R-:W-:-:S11]  /*2570*/  ISETP.NE.AND P0, PT, R14, RZ, PT ;  /* 0x000000ff0e00720c */ /* 0x000fd60003f05270 */
[----:B------:R-:W-:Y:S05]  /*2580*/  @P6 BRA `(.L_x_103) ;  /* 0x0000000000446947 */ /* 0x000fea0003800000 */
[----:B------:R-:W-:-:S04]  /*2590*/  ISETP.NE.U32.AND P6, PT, R0, RZ, PT ;  /* 0x000000ff0000720c */ /* 0x000fc80003fc5070 */
[----:B------:R-:W-:-:S13]  /*25a0*/  ISETP.NE.AND.EX P6, PT, RZ, RZ, PT, P6 ;  /* 0x000000ffff00720c */ /* 0x000fda0003fc5360 */
[----:B------:R-:W-:Y:S05]  /*25b0*/  @!P6 BRA `(.L_x_104) ;  /* 0x000000000020e947 */ /* 0x000fea0003800000 */
[----:B------:R-:W-:Y:S02]  /*25c0*/  LEA R14, R13, UR4, 0x2 ;  /* 0x000000040d0e7c11 */ /* 0x000fe4000f8e10ff */
[----:B------:R-:W-:Y:S04]  /*25d0*/  LDS R13, [R4] ;  /* 0x00000000040d7984 */ /* 0x000fe80000000800 */
[----:B------:R-:W0:Y:S02]  /*25e0*/  LDS R16, [R14] ;  /* 0x000000000e107984 */ /* 0x000e240000000800 */
[----:B0-----:R-:W-:-:S13]  /*25f0*/  ISETP.GE.AND P6, PT, R13, R16, PT ;  /* 0x000000100d00720c */ /* 0x001fda0003fc6270 */
[----:B------:R-:W-:Y:S05]  /*2600*/  @P6 BRA `(.L_x_103) ;  /* 0x0000000000246947 */ /* 0x000fea0003800000 */
[----:B------:R0:W-:Y:S04]  /*2610*/  STS [R4], R16 ;  /* 0x0000001004007388 */ /* 0x0001e80000000800 */
[----:B------:R0:W-:Y:S01]  /*2620*/  STS [R14], R13 ;  /* 0x0000000d0e007388 */ /* 0x0001e20000000800 */
[----:B------:R-:W-:Y:S05]  /*2630*/  BRA `(.L_x_103) ;  /* 0x0000000000187947 */ /* 0x000fea0003800000 */
.L_x_104:
[----:B------:R-:W-:Y:S02]  /*2640*/  LEA R16, R13, UR4, 0x2 ;  /* 0x000000040d107c11 */ /* 0x000fe4000f8e10ff */
[----:B------:R-:W-:Y:S04]  /*2650*/  LDS R13, [R4] ;  /* 0x00000000040d7984 */ /* 0x000fe80000000800 */
[----:B------:R-:W0:Y:S02]  /*2660*/  LDS R14, [R16] ;  /* 0x00000000100e7984 */ /* 0x000e240000000800 */
[----:B0-----:R-:W-:-:S13]  /*2670*/  ISETP.GT.AND P6, PT, R13, R14, PT ;  /* 0x0000000e0d00720c */ /* 0x001fda0003fc4270 */
[----:B------:R1:W-:Y:S04]  /*2680*/  @P6 STS [R4], R14 ;  /* 0x0000000e04006388 */ /* 0x0003e80000000800 */
[----:B------:R1:W-:Y:S02]  /*2690*/  @P6 STS [R16], R13 ;  /* 0x0000000d10006388 */ /* 0x0003e40000000800 */
.L_x_103:
[----:B------:R-:W-:Y:S05]  /*26a0*/  BSYNC.RECONVERGENT B0 ;  /* 0x0000000000007941 */ /* 0x000fea0003800200 */
.L_x_102:
[----:B------:R-:W-:Y:S01]  /*26b0*/  BAR.SYNC.DEFER_BLOCKING 0x0 ;  /* 0x0000000000007b1d */ /* 0x000fe20000010000 */
[----:B------:R-:W-:-:S05]  /*26c0*/  ISETP.NE.AND P6, PT, R15, RZ, PT ;  /* 0x000000ff0f00720c */ /* 0x000fca0003fc5270 */
[----:B------:R-:W-:Y:S08]  /*26d0*/  BSSY.RECONVERGENT B0, `(.L_x_105) ;  /* 0x0000011000007945 */ /* 0x000ff00003800200 */
        /* <DEDUP_REMOVED lines=11> */
.L_x_107:
[----:B01----:R-:W-:Y:S04]  /*2790*/  LDS R14, [R4] ;  /* 0x00000000040e7984 */ /* 0x003fe80000000800 */
[----:B------:R-:W0:Y:S02]  /*27a0*/  LDS R13, [R11] ;  /* 0x000000000b0d7984 */ /* 0x000e240000000800 */
[----:B0-----:R-:W-:-:S13]  /*27b0*/  ISETP.GT.AND P6, PT, R14, R13, PT ;  /* 0x0000000d0e00720c */ /* 0x001fda0003fc4270 */
[----:B------:R2:W-:Y:S04]  /*27c0*/  @P6 STS [R4], R13 ;  /* 0x0000000d04006388 */ /* 0x0005e80000000800 */
[----:B------:R2:W-:Y:S02]  /*27d0*/  @P6 STS [R11], R14 ;  /* 0x0000000e0b006388 */ /* 0x0005e40000000800 */
.L_x_106:
[----:B------:R-:W-:Y:S05]  /*27e0*/  BSYNC.RECONVERGENT B0 ;  /* 0x0000000000007941 */ /* 0x000fea0003800200 */
.L_x_105:
[----:B------:R-:W-:Y:S06]  /*27f0*/  BAR.SYNC.DEFER_BLOCKING 0x0 ;  /* 0x0000000000007b1d */ /* 0x000fec0000010000 */
[----:B------:R-:W-:Y:S04]  /*2800*/  BSSY.RECONVERGENT B0, `(.L_x_108) ;  /* 0x0000011000007945 */ /* 0x000fe80003800200 */
[----:B------:R-:W-:Y:S05]  /*2810*/  @P5 BRA `(.L_x_109) ;  /* 0x00000000003c5947 */ /* 0x000fea0003800000 */
[----:B------:R-:W-:-:S04]  /*2820*/  ISETP.NE.U32.AND P5, PT, R0, RZ, PT ;  /* 0x000000ff0000720c */ /* 0x000fc80003fa5070 */
[----:B------:R-:W-:-:S13]  /*2830*/  ISETP.NE.AND.EX P5, PT, RZ, RZ, PT, P5 ;  /* 0x000000ffff00720c */ /* 0x000fda0003fa5350 */
[----:B------:R-:W-:Y:S05]  /*2840*/  @!P5 BRA `(.L_x_110) ;  /* 0x00000000001cd947 */ /* 0x000fea0003800000 */
[----:B--23--:R-:W-:Y:S04]  /*2850*/  LDS R11, [R4] ;  /* 0x00000000040b7984 */ /* 0x00cfe80000000800 */
[----:B01----:R-:W0:Y:S02]  /*2860*/  LDS R13, [R10] ;  /* 0x000000000a0d7984 */ /* 0x003e240000000800 */
[----:B0-----:R-:W-:-:S13]  /*2870*/  ISETP.GE.AND P5, PT, R11, R13, PT ;  /* 0x0000000d0b00720c */ /* 0x001fda0003fa6270 */
[----:B------:R-:W-:Y:S05]  /*2880*/  @P5 BRA `(.L_x_109) ;  /* 0x0000000000205947 */ /* 0x000fea0003800000 */
[----:B------:R0:W-:Y:S04]  /*2890*/  STS [R4], R13 ;  /* 0x0000000d04007388 */ /* 0x0001e80000000800 */
[----:B------:R0:W-:Y:S01]  /*28a0*/  STS [R10], R11 ;  /* 0x0000000b0a007388 */ /* 0x0001e20000000800 */
[----:B------:R-:W-:Y:S05]  /*28b0*/  BRA `(.L_x_109) ;  /* 0x0000000000147947 */ /* 0x000fea0003800000 */
.L_x_110:
[----:B--23--:R-:W-:Y:S04]  /*28c0*/  LDS R11, [R4] ;  /* 0x00000000040b7984 */ /* 0x00cfe80000000800 */
[----:B01----:R-:W0:Y:S02]  /*28d0*/  LDS R13, [R10] ;  /* 0x000000000a0d7984 */ /* 0x003e240000000800 */
[----:B0-----:R-:W-:-:S13]  /*28e0*/  ISETP.GT.AND P5, PT, R11, R13, PT ;  /* 0x0000000d0b00720c */ /* 0x001fda0003fa4270 */
[----:B------:R4:W-:Y:S04]  /*28f0*/  @P5 STS [R4], R13 ;  /* 0x0000000d04005388 */ /* 0x0009e80000000800 */
[----:B------:R4:W-:Y:S02]  /*2900*/  @P5 STS [R10], R11 ;  /* 0x0000000b0a005388 */ /* 0x0009e40000000800 */
.L_x_109:
[----:B------:R-:W-:Y:S05]  /*2910*/  BSYNC.RECONVERGENT B0 ;  /* 0x0000000000007941 */ /* 0x000fea0003800200 */
.L_x_108:
[----:B------:R-:W-:Y:S06]  /*2920*/  BAR.SYNC.DEFER_BLOCKING 0x0 ;  /* 0x0000000000007b1d */ /* 0x000fec0000010000 */
[----:B------:R-:W-:Y:S04]  /*2930*/  BSSY.RECONVERGENT B0, `(.L_x_111) ;  /* 0x0000011000007945 */ /* 0x000fe80003800200 */
[----:B------:R-:W-:Y:S05]  /*2940*/  @P4 BRA `(.L_x_112) ;  /* 0x00000000003c4947 */ /* 0x000fea0003800000 */
[----:B------:R-:W-:-:S04]  /*2950*/  ISETP.NE.U32.AND P4, PT, R0, RZ, PT ;  /* 0x000000ff0000720c */ /* 0x000fc80003f85070 */
[----:B------:R-:W-:-:S13]  /*2960*/  ISETP.NE.AND.EX P4, PT, RZ, RZ, PT, P4 ;  /* 0x000000ffff00720c */ /* 0x000fda0003f85340 */
[----:B------:R-:W-:Y:S05]  /*2970*/  @!P4 BRA `(.L_x_113) ;  /* 0x00000000001cc947 */ /* 0x000fea0003800000 */
[----:B0---4-:R-:W-:Y:S04]  /*2980*/  LDS R10, [R4] ;  /* 0x00000000040a7984 */ /* 0x011fe80000000800 */
[----:B--23--:R-:W0:Y:S02]  /*2990*/  LDS R11, [R9] ;  /* 0x00000000090b7984 */ /* 0x00ce240000000800 */
[----:B0-----:R-:W-:-:S13]  /*29a0*/  ISETP.GE.AND P4, PT, R10, R11, PT ;  /* 0x0000000b0a00720c */ /* 0x001fda0003f86270 */
[----:B------:R-:W-:Y:S05]  /*29b0*/  @P4 BRA `(.L_x_112) ;  /* 0x0000000000204947 */ /* 0x000fea0003800000 */
[----:B------:R0:W-:Y:S04]  /*29c0*/  STS [R4], R11 ;  /* 0x0000000b04007388 */ /* 0x0001e80000000800 */
[----:B------:R0:W-:Y:S01]  /*29d0*/  STS [R9], R10 ;  /* 0x0000000a09007388 */ /* 0x0001e20000000800 */
[----:B------:R-:W-:Y:S05]  /*29e0*/  BRA `(.L_x_112) ;  /* 0x0000000000147947 */ /* 0x000fea0003800000 */
.L_x_113:
[----:B0---4-:R-:W-:Y:S04]  /*29f0*/  LDS R10, [R4] ;  /* 0x00000000040a7984 */ /* 0x011fe80000000800 */
[----:B--23--:R-:W0:Y:S02]  /*2a00*/  LDS R11, [R9] ;  /* 0x00000000090b7984 */ /* 0x00ce240000000800 */
[----:B0-----:R-:W-:-:S13]  /*2a10*/  ISETP.GT.AND P4, PT, R10, R11, PT ;  /* 0x0000000b0a00720c */ /* 0x001fda0003f84270 */
[----:B------:R0:W-:Y:S04]  /*2a20*/  @P4 STS [R4], R11 ;  /* 0x0000000b04004388 */ /* 0x0001e80000000800 */
[----:B------:R0:W-:Y:S02]  /*2a30*/  @P4 STS [R9], R10 ;  /* 0x0000000a09004388 */ /* 0x0001e40000000800 */
.L_x_112:
[----:B------:R-:W-:Y:S05]  /*2a40*/  BSYNC.RECONVERGENT B0 ;  /* 0x0000000000007941 */ /* 0x000fea0003800200 */
.L_x_111:
[----:B------:R-:W-:Y:S06]  /*2a50*/  BAR.SYNC.DEFER_BLOCKING 0x0 ;  /* 0x0000000000007b1d */ /* 0x000fec0000010000 */
[----:B------:R-:W-:Y:S04]  /*2a60*/  BSSY.RECONVERGENT B0, `(.L_x_114) ;  /* 0x0000011000007945 */ /* 0x000fe80003800200 */
[----:B------:R-:W-:Y:S05]  /*2a70*/  @!P3 BRA `(.L_x_115) ;  /* 0x00000000003cb947 */ /* 0x000fea0003800000 */
[----:B------:R-:W-:-:S04]  /*2a80*/  ISETP.NE.U32.AND P3, PT, R0, RZ, PT ;  /* 0x000000ff0000720c */ /* 0x000fc80003f65070 */
[----:B------:R-:W-:-:S13]  /*2a90*/  ISETP.NE.AND.EX P3, PT, RZ, RZ, PT, P3 ;  /* 0x000000ffff00720c */ /* 0x000fda0003f65330 */
[----:B------:R-:W-:Y:S05]  /*2aa0*/  @!P3 BRA `(.L_x_116) ;  /* 0x00000000001cb947 */ /* 0x000fea0003800000 */
[----:B0-----:R-:W-:Y:S04]  /*2ab0*/  LDS R9, [R4] ;  /* 0x0000000004097984 */ /* 0x001fe80000000800 */
[----:B----4-:R-:W0:Y:S02]  /*2ac0*/  LDS R10, [R8] ;  /* 0x00000000080a7984 */ /* 0x010e240000000800 */
[----:B0-----:R-:W-:-:S13]  /*2ad0*/  ISETP.GE.AND P3, PT, R9, R10, PT ;  /* 0x0000000a0900720c */ /* 0x001fda0003f66270 */
[----:B------:R-:W-:Y:S05]  /*2ae0*/  @P3 BRA `(.L_x_115) ;  /* 0x0000000000203947 */ /* 0x000fea0003800000 */
[----:B------:R0:W-:Y:S04]  /*2af0*/  STS [R4], R10 ;  /* 0x0000000a04007388 */ /* 0x0001e80000000800 */
[----:B------:R0:W-:Y:S01]  /*2b00*/  STS [R8], R9 ;  /* 0x0000000908007388 */ /* 0x0001e20000000800 */
[----:B------:R-:W-:Y:S05]  /*2b10*/  BRA `(.L_x_115) ;  /* 0x0000000000147947 */ /* 0x000fea0003800000 */
.L_x_116:
[----:B0-----:R-:W-:Y:S04]  /*2b20*/  LDS R9, [R4] ;  /* 0x0000000004097984 */ /* 0x001fe80000000800 */
[----:B----4-:R-:W0:Y:S02]  /*2b30*/  LDS R10, [R8] ;  /* 0x00000000080a7984 */ /* 0x010e240000000800 */
[----:B0-----:R-:W-:-:S13]  /*2b40*/  ISETP.GT.AND P3, PT, R9, R10, PT ;  /* 0x0000000a0900720c */ /* 0x001fda0003f64270 */
[----:B------:R0:W-:Y:S04]  /*2b50*/  @P3 STS [R4], R10 ;  /* 0x0000000a04003388 */ /* 0x0001e80000000800 */
[----:B------:R0:W-:Y:S02]  /*2b60*/  @P3 STS [R8], R9 ;  /* 0x0000000908003388 */ /* 0x0001e40000000800 */
.L_x_115:
[----:B------:R-:W-:Y:S05]  /*2b70*/  BSYNC.RECONVERGENT B0 ;  /* 0x0000000000007941 */ /* 0x000fea0003800200 */
.L_x_114:
[----:B------:R-:W-:Y:S06]  /*2b80*/  BAR.SYNC.DEFER_BLOCKING 0x0 ;  /* 0x0000000000007b1d */ /* 0x000fec0000010000 */
[----:B------:R-:W-:Y:S04]  /*2b90*/  BSSY.RECONVERGENT B0, `(.L_x_117) ;  /* 0x0000011000007945 */ /* 0x000fe80003800200 */
[----:B------:R-:W-:Y:S05]  /*2ba0*/  @!P2 BRA `(.L_x_118) ;  /* 0x00000000003ca947 */ /* 0x000fea0003800000 */
[----:B------:R-:W-:-:S04]  /*2bb0*/  ISETP.NE.U32.AND P2, PT, R0, RZ, PT ;  /* 0x000000ff0000720c */ /* 0x000fc80003f45070 */
[----:B------:R-:W-:-:S13]  /*2bc0*/  ISETP.NE.AND.EX P2, PT, RZ, RZ, PT, P2 ;  /* 0x000000ffff00720c */ /* 0x000fda0003f45320 */
[----:B------:R-:W-:Y:S05]  /*2bd0*/  @!P2 BRA `(.L_x_119) ;  /* 0x00000000001ca947 */ /* 0x000fea0003800000 */
[----:B0-----:R-:W-:Y:S04]  /*2be0*/  LDS R8, [R4] ;  /* 0x0000000004087984 */ /* 0x001fe80000000800 */
[----:B------:R-:W0:Y:S02]  /*2bf0*/  LDS R9, [R7] ;  /* 0x0000000007097984 */ /* 0x000e240000000800 */
[----:B0-----:R-:W-:-:S13]  /*2c00*/  ISETP.GE.AND P2, PT, R8, R9, PT ;  /* 0x000000090800720c */ /* 0x001fda0003f46270 */
[----:B------:R-:W-:Y:S05]  /*2c10*/  @P2 BRA `(.L_x_118) ;  /* 0x0000000000202947 */ /* 0x000fea0003800000 */
[----:B------:R0:W-:Y:S04]  /*2c20*/  STS [R4], R9 ;  /* 0x0000000904007388 */ /* 0x0001e80000000800 */
[----:B------:R0:W-:Y:S01]  /*2c30*/  STS [R7], R8 ;  /* 0x0000000807007388 */ /* 0x0001e20000000800 */
[----:B------:R-:W-:Y:S05]  /*2c40*/  BRA `(.L_x_118) ;  /* 0x0000000000147947 */ /* 0x000fea0003800000 */
.L_x_119:
[----:B0-----:R-:W-:Y:S04]  /*2c50*/  LDS R8, [R4] ;  /* 0x0000000004087984 */ /* 0x001fe80000000800 */
[----:B------:R-:W0:Y:S02]  /*2c60*/  LDS R9, [R7] ;  /* 0x0000000007097984 */ /* 0x000e240000000800 */
[----:B0-----:R-:W-:-:S13]  /*2c70*/  ISETP.GT.AND P2, PT, R8, R9, PT ;  /* 0x000000090800720c */ /* 0x001fda0003f44270 */
[----:B------:R0:W-:Y:S04]  /*2c80*/  @P2 STS [R4], R9 ;  /* 0x0000000904002388 */ /* 0x0001e80000000800 */
[----:B------:R0:W-:Y:S02]  /*2c90*/  @P2 STS [R7], R8 ;  /* 0x0000000807002388 */ /* 0x0001e40000000800 */
.L_x_118:
[----:B------:R-:W-:Y:S05]  /*2ca0*/  BSYNC.RECONVERGENT B0 ;  /* 0x0000000000007941 */ /* 0x000fea0003800200 */
.L_x_117:
        /* <DEDUP_REMOVED lines=13> */
.L_x_122:
[----:B0-----:R-:W-:Y:S04]  /*2d80*/  LDS R7, [R4] ;  /* 0x0000000004077984 */ /* 0x001fe80000000800 */
[----:B------:R-:W0:Y:S02]  /*2d90*/  LDS R8, [R6] ;  /* 0x0000000006087984 */ /* 0x000e240000000800 */
[----:B0-----:R-:W-:-:S13]  /*2da0*/  ISETP.GT.AND P1, PT, R7, R8, PT ;  /* 0x000000080700720c */ /* 0x001fda0003f24270 */
[----:B------:R0:W-:Y:S04]  /*2db0*/  @P1 STS [R4], R8 ;  /* 0x0000000804001388 */ /* 0x0001e80000000800 */
[----:B------:R0:W-:Y:S02]  /*2dc0*/  @P1 STS [R6], R7 ;  /* 0x0000000706001388 */ /* 0x0001e40000000800 */
.L_x_121:
[----:B------:R-:W-:Y:S05]  /*2dd0*/  BSYNC.RECONVERGENT B0 ;  /* 0x0000000000007941 */ /* 0x000fea0003800200 */
.L_x_120:
[----:B------:R-:W-:Y:S06]  /*2de0*/  BAR.SYNC.DEFER_BLOCKING 0x0 ;  /* 0x0000000000007b1d */ /* 0x000fec0000010000 */
[----:B------:R-:W-:Y:S04]  /*2df0*/  BSSY.RECONVERGENT B0, `(.L_x_123) ;  /* 0x0000011000007945 */ /* 0x000fe80003800200 */
[----:B------:R-:W-:Y:S05]  /*2e00*/  @!P0 BRA `(.L_x_124) ;  /* 0x00000000003c8947 */ /* 0x000fea0003800000 */
[----:B------:R-:W-:-:S04]  /*2e10*/  ISETP.NE.U32.AND P0, PT, R0, RZ, PT ;  /* 0x000000ff0000720c */ /* 0x000fc80003f05070 */
[----:B------:R-:W-:-:S13]  /*2e20*/  ISETP.NE.AND.EX P0, PT, RZ, RZ, PT, P0 ;  /* 0x000000ffff00720c */ /* 0x000fda0003f05300 */
[----:B------:R-:W-:Y:S05]  /*2e30*/  @!P0 BRA `(.L_x_125) ;  /* 0x00000000001c8947 */ /* 0x000fea0003800000 */
[----:B------:R-:W-:Y:S04]  /*2e40*/  LDS R0, [R4] ;  /* 0x0000000004007984 */ /* 0x000fe80000000800 */
[----:B0-----:R-:W0:Y:S02]  /*2e50*/  LDS R7, [R5] ;  /* 0x0000000005077984 */ /* 0x001e240000000800 */
[----:B0-----:R-:W-:-:S13]  /*2e60*/  ISETP.GE.AND P0, PT, R0, R7, PT ;  /* 0x000000070000720c */ /* 0x001fda0003f06270 */
[----:B------:R-:W-:Y:S05]  /*2e70*/  @P0 BRA `(.L_x_124) ;  /* 0x0000000000200947 */ /* 0x000fea0003800000 */
[----:B------:R0:W-:Y:S04]  /*2e80*/  STS [R4], R7 ;  /* 0x0000000704007388 */ /* 0x0001e80000000800 */
[----:B------:R0:W-:Y:S01]  /*2e90*/  STS [R5], R0 ;  /* 0x0000000005007388 */ /* 0x0001e20000000800 */
[----:B------:R-:W-:Y:S05]  /*2ea0*/  BRA `(.L_x_124) ;  /* 0x0000000000147947 */ /* 0x000fea0003800000 */
.L_x_125:
[----:B------:R-:W-:Y:S04]  /*2eb0*/  LDS R0, [R4] ;  /* 0x0000000004007984 */ /* 0x000fe80000000800 */
[----:B0-----:R-:W0:Y:S02]  /*2ec0*/  LDS R7, [R5] ;  /* 0x0000000005077984 */ /* 0x001e240000000800 */
[----:B0-----:R-:W-:-:S13]  /*2ed0*/  ISETP.GT.AND P0, PT, R0, R7, PT ;  /* 0x000000070000720c */ /* 0x001fda0003f04270 */
[----:B------:R0:W-:Y:S04]  /*2ee0*/  @P0 STS [R4], R7 ;  /* 0x0000000704000388 */ /* 0x0001e80000000800 */
[----:B------:R0:W-:Y:S02]  /*2ef0*/  @P0 STS [R5], R0 ;  /* 0x0000000005000388 */ /* 0x0001e40000000800 */
.L_x_124:
[----:B------:R-:W-:Y:S05]  /*2f00*/  BSYNC.RECONVERGENT B0 ;  /* 0x0000000000007941 */ /* 0x000fea0003800200 */
.L_x_123:
[----:B------:R-:W-:Y:S01]  /*2f10*/  BAR.SYNC.DEFER_BLOCKING 0x0 ;  /* 0x0000000000007b1d */ /* 0x000fe20000010000 */
[----:B------:R-:W-:-:S13]  /*2f20*/  ISETP.NE.AND P0, PT, R12, RZ, PT ;  /* 0x000000ff0c00720c */ /* 0x000fda0003f05270 */
[----:B------:R-:W-:Y:S05]  /*2f30*/  @P0 EXIT ;  /* 0x000000000000094d */ /* 0x000fea0003800000 */
[----:B0-----:R-:W0:Y:S04]  /*2f40*/  LDS R5, [R4] ;  /* 0x0000000004057984 */ /* 0x001e280000000800 */
[----:B0-----:R-:W-:Y:S01]  /*2f50*/  STG.E desc[UR6][R2.64], R5 ;  /* 0x0000000502007986 */ /* 0x001fe2000c101906 */
[----:B------:R-:W-:Y:S05]  /*2f60*/  EXIT ;  /* 0x000000000000794d */ /* 0x000fea0003800000 */
.L_x_126:
        /* <DEDUP_REMOVED lines=9> */
.L_x_128:


//--------------------- .nv.shared.reserved.0     --------------------------
	.section	.nv.shared.reserved.0,"aw",@nobits
	.weak		__nv_reservedSMEM_offset_0_alias
	.size		__nv_reservedSMEM_offset_0_alias, 0, 64
	.other		__nv_reservedSMEM_offset_0_alias,@"STO_CUDA_RESERVED_SHARED STV_DEFAULT"
__nv_reservedSMEM_offset_0_alias:
	.zero		0
	.zero		64


//--------------------- .nv.shared._Z20mergeSortBlockKernelPiy --------------------------
	.section	.nv.shared._Z20mergeSortBlockKernelPiy,"aw",@nobits
	.sectionflags	@""
	.align	4
.nv.shared._Z20mergeSortBlockKernelPiy:
	.zero		2048


//--------------------- .nv.constant0._Z20mergeSortedSubarraysPiS_y --------------------------
	.section	.nv.constant0._Z20mergeSortedSubarraysPiS_y,"a",@progbits
	.sectionflags	@""
	.align	4
.nv.constant0._Z20mergeSortedSubarraysPiS_y:
	.zero		920


//--------------------- .nv.constant0._Z20mergeSortBlockKernelPiy --------------------------
	.section	.nv.constant0._Z20mergeSortBlockKernelPiy,"a",@progbits
	.sectionflags	@""
	.align	4
.nv.constant0._Z20mergeSortBlockKernelPiy:
	.zero		912


//--------------------- SYMBOLS --------------------------

	.type		.nv.reservedSmem.offset0,@object
	.size		.nv.reservedSmem.offset0,0x4
	.type		.nv.reservedSmem.cap,@object
	.size		.nv.reservedSmem.cap,0x4
